def attn_fwd(
    Q,
    K,
    V,
    Out,
    Lse,
    sm_scale,
    stride_qz,
    stride_qh,
    stride_qm,
    stride_qk,
    stride_kz,
    stride_kh,
    stride_kn,
    stride_kk,
    stride_vz,
    stride_vh,
    stride_vn,
    stride_vk,
    stride_oz,
    stride_oh,
    stride_om,
    stride_ok,
    seqlen_q,
    seqlen_k,
    BLOCK_M: tl.constexpr,
    BLOCK_N: tl.constexpr,
    HEAD_DIM: tl.constexpr,
    CAUSAL: tl.constexpr,
):
    start_m = tl.program_id(0)
    off_hz = tl.program_id(1)
    q_off = off_hz * stride_qh
    k_off = off_hz * stride_kh
    v_off = off_hz * stride_vh
    offs_m = start_m * BLOCK_M + tl.arange(0, BLOCK_M)
    offs_d = tl.arange(0, HEAD_DIM)
    offs_n = tl.arange(0, BLOCK_N)
    q_ptrs = Q + q_off + offs_m[:, None] * stride_qm + offs_d[None, :] * stride_qk
    k_ptrs = K + k_off + offs_d[:, None] * stride_kk + offs_n[None, :] * stride_kn
    v_ptrs = V + v_off + offs_n[:, None] * stride_vn + offs_d[None, :] * stride_vk
    m_i = tl.full([BLOCK_M], float("-inf"), dtype=tl.float32)
    l_i = tl.zeros([BLOCK_M], dtype=tl.float32) + 1.0
    acc = tl.zeros([BLOCK_M, HEAD_DIM], dtype=tl.float32)
    q = tl.load(q_ptrs)
    acc, l_i, m_i = _attn_fwd_inner(
        acc,
        l_i,
        m_i,
        q,
        k_ptrs,
        v_ptrs,
        sm_scale,
        stride_kn,
        stride_vn,
        start_m,
        seqlen_k,
        BLOCK_M,
        BLOCK_N,
        HEAD_DIM,
        CAUSAL,
    )
    acc = acc / l_i[:, None]
    lse = m_i + tl.math.log2(l_i) / 1.4426950408889634
    o_ptrs = (
        Out
        + off_hz * stride_oh
        + offs_m[:, None] * stride_om
        + offs_d[None, :] * stride_ok
    )
    tl.store(o_ptrs, acc.to(Out.dtype.element_ty))
    tl.store(Lse + off_hz * seqlen_q + offs_m, lse)

# config = {"BLOCK_M": 64, "BLOCK_N": 32, "HEAD_DIM": 64, "arch": "sm_80", "causal": false, "dtype": "fp16", "num_stages": 2, "num_warps": 4}
# arch = sm_80


// ===== COMPILED SASS (sm_80) =====

	.target	sm_80

	.elftype	@"ET_EXEC"


//--------------------- .note.nv.tkinfo           --------------------------
	.section	.note.nv.tkinfo,"",@"SHT_NOTE"
	.sectionflags	@"SHF_NOTE_NV_TKINFO"
	.tkinfo
        /*0018*/ 	.word	0x00000002
        /*0030*/ 	.string	""
        /*0030*/ 	.string	"ptxas"
        /*0030*/ 	.string	"Cuda compilation tools, release 13.0, V13.0.88"
        /*0030*/ 	.string	"Build cuda_13.0.r13.0/compiler.36424714_0"
        /*0030*/ 	.string	"-v  -suppress-debug-info  -lineinfo  -arch sm_80 "



//--------------------- .note.nv.cuinfo           --------------------------
	.section	.note.nv.cuinfo,"",@"SHT_NOTE"
	.sectionflags	@"SHF_NOTE_NV_CUINFO"
        /*0018*/ 	.short	0x0002
        /*001a*/ 	.short	0x0050
        /*001c*/ 	.short	0x0082
	.zero		2


//--------------------- .nv.info                  --------------------------
	.section	.nv.info,"",@"SHT_CUDA_INFO"
	.align	4


	//----- nvinfo : EIATTR_REGCOUNT
	.align		4
        /*0000*/ 	.byte	0x04, 0x2f
        /*0002*/ 	.short	(.L_2 - .L_1)
	.align		4
.L_1:
        /*0004*/ 	.word	index@(attn_fwd)
        /*0008*/ 	.word	0x000000a8


	//----- nvinfo : EIATTR_FRAME_SIZE
	.align		4
.L_2:
        /*000c*/ 	.byte	0x04, 0x11
        /*000e*/ 	.short	(.L_4 - .L_3)
	.align		4
.L_3:
        /*0010*/ 	.word	index@(attn_fwd)
        /*0014*/ 	.word	0x00000000


	//----- nvinfo : EIATTR_MIN_STACK_SIZE
	.align		4
.L_4:
        /*0018*/ 	.byte	0x04, 0x12
        /*001a*/ 	.short	(.L_6 - .L_5)
	.align		4
.L_5:
        /*001c*/ 	.word	index@(attn_fwd)
        /*0020*/ 	.word	0x00000000
.L_6:


//--------------------- .nv.info.attn_fwd         --------------------------
	.section	.nv.info.attn_fwd,"",@"SHT_CUDA_INFO"
	.sectionflags	@""
	.align	4


	//----- nvinfo : EIATTR_CUDA_API_VERSION
	.align		4
        /*0000*/ 	.byte	0x04, 0x37
        /*0002*/ 	.short	(.L_8 - .L_7)
.L_7:
        /*0004*/ 	.word	0x00000082


	//----- nvinfo : EIATTR_SW2861232_WAR
	.align		4
.L_8:
        /*0008*/ 	.byte	0x01, 0x35
	.zero		2


	//----- nvinfo : EIATTR_PARAM_CBANK
	.align		4
        /*000c*/ 	.byte	0x04, 0x0a
        /*000e*/ 	.short	(.L_10 - .L_9)
	.align		4
.L_9:
        /*0010*/ 	.word	index@(.nv.constant0.attn_fwd)
        /*0014*/ 	.short	0x0160
        /*0016*/ 	.short	0x0088


	//----- nvinfo : EIATTR_CBANK_PARAM_SIZE
	.align		4
.L_10:
        /*0018*/ 	.byte	0x03, 0x19
        /*001a*/ 	.short	0x0088


	//----- nvinfo : EIATTR_KPARAM_INFO
	.align		4
        /*001c*/ 	.byte	0x04, 0x17
        /*001e*/ 	.short	(.L_12 - .L_11)
.L_11:
        /*0020*/ 	.word	0x00000000
        /*0024*/ 	.short	0x0019
        /*0026*/ 	.short	0x0080
        /*0028*/ 	.byte	0x00, 0xf4, 0x21, 0x00


	//----- nvinfo : EIATTR_KPARAM_INFO
	.align		4
.L_12:
        /*002c*/ 	.byte	0x04, 0x17
        /*002e*/ 	.short	(.L_14 - .L_13)
.L_13:
        /*0030*/ 	.word	0x00000000
        /*0034*/ 	.short	0x0018
        /*0036*/ 	.short	0x0078
        /*0038*/ 	.byte	0x00, 0xf4, 0x21, 0x00


	//----- nvinfo : EIATTR_KPARAM_INFO
	.align		4
.L_14:
        /*003c*/ 	.byte	0x04, 0x17
        /*003e*/ 	.short	(.L_16 - .L_15)
.L_15:
        /*0040*/ 	.word	0x00000000
        /*0044*/ 	.short	0x0017
        /*0046*/ 	.short	0x0070
        /*0048*/ 	.byte	0x00, 0xf0, 0x11, 0x00


	//----- nvinfo : EIATTR_KPARAM_INFO
	.align		4
.L_16:
        /*004c*/ 	.byte	0x04, 0x17
        /*004e*/ 	.short	(.L_18 - .L_17)
.L_17:
        /*0050*/ 	.word	0x00000000
        /*0054*/ 	.short	0x0016
        /*0056*/ 	.short	0x006c
        /*0058*/ 	.byte	0x00, 0xf0, 0x11, 0x00


	//----- nvinfo : EIATTR_KPARAM_INFO
	.align		4
.L_18:
        /*005c*/ 	.byte	0x04, 0x17
        /*005e*/ 	.short	(.L_20 - .L_19)
.L_19:
        /*0060*/ 	.word	0x00000000
        /*0064*/ 	.short	0x0015
        /*0066*/ 	.short	0x0068
        /*0068*/ 	.byte	0x00, 0xf0, 0x11, 0x00


	//----- nvinfo : EIATTR_KPARAM_INFO
	.align		4
.L_20:
        /*006c*/ 	.byte	0x04, 0x17
        /*006e*/ 	.short	(.L_22 - .L_21)
.L_21:
        /*0070*/ 	.word	0x00000000
        /*0074*/ 	.short	0x0014
        /*0076*/ 	.short	0x0064
        /*0078*/ 	.byte	0x00, 0xf0, 0x11, 0x00


	//----- nvinfo : EIATTR_KPARAM_INFO
	.align		4
.L_22:
        /*007c*/ 	.byte	0x04, 0x17
        /*007e*/ 	.short	(.L_24 - .L_23)
.L_23:
        /*0080*/ 	.word	0x00000000
        /*0084*/ 	.short	0x0013
        /*0086*/ 	.short	0x0060
        /*0088*/ 	.byte	0x00, 0xf0, 0x11, 0x00


	//----- nvinfo : EIATTR_KPARAM_INFO
	.align		4
.L_24:
        /*008c*/ 	.byte	0x04, 0x17
        /*008e*/ 	.short	(.L_26 - .L_25)
.L_25:
        /*0090*/ 	.word	0x00000000
        /*0094*/ 	.short	0x0012
        /*0096*/ 	.short	0x005c
        /*0098*/ 	.byte	0x00, 0xf0, 0x11, 0x00


	//----- nvinfo : EIATTR_KPARAM_INFO
	.align		4
.L_26:
        /*009c*/ 	.byte	0x04, 0x17
        /*009e*/ 	.short	(.L_28 - .L_27)
.L_27:
        /*00a0*/ 	.word	0x00000000
        /*00a4*/ 	.short	0x0011
        /*00a6*/ 	.short	0x0058
        /*00a8*/ 	.byte	0x00, 0xf0, 0x11, 0x00


	//----- nvinfo : EIATTR_KPARAM_INFO
	.align		4
.L_28:
        /*00ac*/ 	.byte	0x04, 0x17
        /*00ae*/ 	.short	(.L_30 - .L_29)
.L_29:
        /*00b0*/ 	.word	0x00000000
        /*00b4*/ 	.short	0x0010
        /*00b6*/ 	.short	0x0054
        /*00b8*/ 	.byte	0x00, 0xf0, 0x11, 0x00


	//----- nvinfo : EIATTR_KPARAM_INFO
	.align		4
.L_30:
        /*00bc*/ 	.byte	0x04, 0x17
        /*00be*/ 	.short	(.L_32 - .L_31)
.L_31:
        /*00c0*/ 	.word	0x00000000
        /*00c4*/ 	.short	0x000f
        /*00c6*/ 	.short	0x0050
        /*00c8*/ 	.byte	0x00, 0xf0, 0x11, 0x00


	//----- nvinfo : EIATTR_KPARAM_INFO
	.align		4
.L_32:
        /*00cc*/ 	.byte	0x04, 0x17
        /*00ce*/ 	.short	(.L_34 - .L_33)
.L_33:
        /*00d0*/ 	.word	0x00000000
        /*00d4*/ 	.short	0x000e
        /*00d6*/ 	.short	0x004c
        /*00d8*/ 	.byte	0x00, 0xf0, 0x11, 0x00


	//----- nvinfo : EIATTR_KPARAM_INFO
	.align		4
.L_34:
        /*00dc*/ 	.byte	0x04, 0x17
        /*00de*/ 	.short	(.L_36 - .L_35)
.L_35:
        /*00e0*/ 	.word	0x00000000
        /*00e4*/ 	.short	0x000d
        /*00e6*/ 	.short	0x0048
        /*00e8*/ 	.byte	0x00, 0xf0, 0x11, 0x00


	//----- nvinfo : EIATTR_KPARAM_INFO
	.align		4
.L_36:
        /*00ec*/ 	.byte	0x04, 0x17
        /*00ee*/ 	.short	(.L_38 - .L_37)
.L_37:
        /*00f0*/ 	.word	0x00000000
        /*00f4*/ 	.short	0x000c
        /*00f6*/ 	.short	0x0044
        /*00f8*/ 	.byte	0x00, 0xf0, 0x11, 0x00


	//----- nvinfo : EIATTR_KPARAM_INFO
	.align		4
.L_38:
        /*00fc*/ 	.byte	0x04, 0x17
        /*00fe*/ 	.short	(.L_40 - .L_39)
.L_39:
        /*0100*/ 	.word	0x00000000
        /*0104*/ 	.short	0x000b
        /*0106*/ 	.short	0x0040
        /*0108*/ 	.byte	0x00, 0xf0, 0x11, 0x00


	//----- nvinfo : EIATTR_KPARAM_INFO
	.align		4
.L_40:
        /*010c*/ 	.byte	0x04, 0x17
        /*010e*/ 	.short	(.L_42 - .L_41)
.L_41:
        /*0110*/ 	.word	0x00000000
        /*0114*/ 	.short	0x000a
        /*0116*/ 	.short	0x003c
        /*0118*/ 	.byte	0x00, 0xf0, 0x11, 0x00


	//----- nvinfo : EIATTR_KPARAM_INFO
	.align		4
.L_42:
        /*011c*/ 	.byte	0x04, 0x17
        /*011e*/ 	.short	(.L_44 - .L_43)
.L_43:
        /*0120*/ 	.word	0x00000000
        /*0124*/ 	.short	0x0009
        /*0126*/ 	.short	0x0038
        /*0128*/ 	.byte	0x00, 0xf0, 0x11, 0x00


	//----- nvinfo : EIATTR_KPARAM_INFO
	.align		4
.L_44:
        /*012c*/ 	.byte	0x04, 0x17
        /*012e*/ 	.short	(.L_46 - .L_45)
.L_45:
        /*0130*/ 	.word	0x00000000
        /*0134*/ 	.short	0x0008
        /*0136*/ 	.short	0x0034
        /*0138*/ 	.byte	0x00, 0xf0, 0x11, 0x00


	//----- nvinfo : EIATTR_KPARAM_INFO
	.align		4
.L_46:
        /*013c*/ 	.byte	0x04, 0x17
        /*013e*/ 	.short	(.L_48 - .L_47)
.L_47:
        /*0140*/ 	.word	0x00000000
        /*0144*/ 	.short	0x0007
        /*0146*/ 	.short	0x0030
        /*0148*/ 	.byte	0x00, 0xf0, 0x11, 0x00


	//----- nvinfo : EIATTR_KPARAM_INFO
	.align		4
.L_48:
        /*014c*/ 	.byte	0x04, 0x17
        /*014e*/ 	.short	(.L_50 - .L_49)
.L_49:
        /*0150*/ 	.word	0x00000000
        /*0154*/ 	.short	0x0006
        /*0156*/ 	.short	0x002c
        /*0158*/ 	.byte	0x00, 0xf0, 0x11, 0x00


	//----- nvinfo : EIATTR_KPARAM_INFO
	.align		4
.L_50:
        /*015c*/ 	.byte	0x04, 0x17
        /*015e*/ 	.short	(.L_52 - .L_51)
.L_51:
        /*0160*/ 	.word	0x00000000
        /*0164*/ 	.short	0x0005
        /*0166*/ 	.short	0x0028
        /*0168*/ 	.byte	0x00, 0xf0, 0x11, 0x00


	//----- nvinfo : EIATTR_KPARAM_INFO
	.align		4
.L_52:
        /*016c*/ 	.byte	0x04, 0x17
        /*016e*/ 	.short	(.L_54 - .L_53)
.L_53:
        /*0170*/ 	.word	0x00000000
        /*0174*/ 	.short	0x0004
        /*0176*/ 	.short	0x0020
        /*0178*/ 	.byte	0x00, 0xf4, 0x21, 0x00


	//----- nvinfo : EIATTR_KPARAM_INFO
	.align		4
.L_54:
        /*017c*/ 	.byte	0x04, 0x17
        /*017e*/ 	.short	(.L_56 - .L_55)
.L_55:
        /*0180*/ 	.word	0x00000000
        /*0184*/ 	.short	0x0003
        /*0186*/ 	.short	0x0018
        /*0188*/ 	.byte	0x00, 0xf4, 0x21, 0x00


	//----- nvinfo : EIATTR_KPARAM_INFO
	.align		4
.L_56:
        /*018c*/ 	.byte	0x04, 0x17
        /*018e*/ 	.short	(.L_58 - .L_57)
.L_57:
        /*0190*/ 	.word	0x00000000
        /*0194*/ 	.short	0x0002
        /*0196*/ 	.short	0x0010
        /*0198*/ 	.byte	0x00, 0xf4, 0x21, 0x00


	//----- nvinfo : EIATTR_KPARAM_INFO
	.align		4
.L_58:
        /*019c*/ 	.byte	0x04, 0x17
        /*019e*/ 	.short	(.L_60 - .L_59)
.L_59:
        /*01a0*/ 	.word	0x00000000
        /*01a4*/ 	.short	0x0001
        /*01a6*/ 	.short	0x0008
        /*01a8*/ 	.byte	0x00, 0xf4, 0x21, 0x00


	//----- nvinfo : EIATTR_KPARAM_INFO
	.align		4
.L_60:
        /*01ac*/ 	.byte	0x04, 0x17
        /*01ae*/ 	.short	(.L_62 - .L_61)
.L_61:
        /*01b0*/ 	.word	0x00000000
        /*01b4*/ 	.short	0x0000
        /*01b6*/ 	.short	0x0000
        /*01b8*/ 	.byte	0x00, 0xf4, 0x21, 0x00


	//----- nvinfo : EIATTR_MAXREG_COUNT
	.align		4
.L_62:
        /*01bc*/ 	.byte	0x03, 0x1b
        /*01be*/ 	.short	0x00ff


	//----- nvinfo : EIATTR_NUM_BARRIERS
	.align		4
        /*01c0*/ 	.byte	0x02, 0x4c
        /*01c2*/ 	.byte	0x01
	.zero		1


	//----- nvinfo : EIATTR_MERCURY_ISA_VERSION
	.align		4
        /*01c4*/ 	.byte	0x03, 0x5f
        /*01c6*/ 	.short	0x0000


	//----- nvinfo : EIATTR_COOP_GROUP_MASK_REGIDS
	.align		4
        /*01c8*/ 	.byte	0x04, 0x29
        /*01ca*/ 	.short	(.L_64 - .L_63)


	//   ....[0]....
.L_63:
        /*01cc*/ 	.word	0xffffffff


	//   ....[1]....
        /*01d0*/ 	.word	0xffffffff


	//   ....[2]....
        /*01d4*/ 	.word	0xffffffff


	//   ....[3]....
        /*01d8*/ 	.word	0xffffffff


	//   ....[4]....
        /*01dc*/ 	.word	0xffffffff


	//   ....[5]....
        /*01e0*/ 	.word	0xffffffff


	//   ....[6]....
        /*01e4*/ 	.word	0xffffffff


	//   ....[7]....
        /*01e8*/ 	.word	0xffffffff


	//----- nvinfo : EIATTR_COOP_GROUP_INSTR_OFFSETS
	.align		4
.L_64:
        /*01ec*/ 	.byte	0x04, 0x28
        /*01ee*/ 	.short	(.L_66 - .L_65)


	//   ....[0]....
.L_65:
        /*01f0*/ 	.word	0x00001f60


	//   ....[1]....
        /*01f4*/ 	.word	0x00001f80


	//   ....[2]....
        /*01f8*/ 	.word	0x00001fa0


	//   ....[3]....
        /*01fc*/ 	.word	0x00001fc0


	//   ....[4]....
        /*0200*/ 	.word	0x00002800


	//   ....[5]....
        /*0204*/ 	.word	0x00002810


	//   ....[6]....
        /*0208*/ 	.word	0x00002900


	//   ....[7]....
        /*020c*/ 	.word	0x00002910


	//----- nvinfo : EIATTR_EXIT_INSTR_OFFSETS
	.align		4
.L_66:
        /*0210*/ 	.byte	0x04, 0x1c
        /*0212*/ 	.short	(.L_68 - .L_67)


	//   ....[0]....
.L_67:
        /*0214*/ 	.word	0x00004230


	//   ....[1]....
        /*0218*/ 	.word	0x000042d0


	//----- nvinfo : EIATTR_REQNTID
	.align		4
.L_68:
        /*021c*/ 	.byte	0x04, 0x10
        /*021e*/ 	.short	(.L_70 - .L_69)
.L_69:
        /*0220*/ 	.word	0x00000080
        /*0224*/ 	.word	0x00000001
        /*0228*/ 	.word	0x00000001
.L_70:


//--------------------- .nv.callgraph             --------------------------
	.section	.nv.callgraph,"",@"SHT_CUDA_CALLGRAPH"
	.align	4
	.sectionentsize	8
	.align		4
        /*0000*/ 	.word	0x00000000
	.align		4
        /*0004*/ 	.word	0xffffffff
	.align		4
        /*0008*/ 	.word	0x00000000
	.align		4
        /*000c*/ 	.word	0xfffffffe
	.align		4
        /*0010*/ 	.word	0x00000000
	.align		4
        /*0014*/ 	.word	0xfffffffd
	.align		4
        /*0018*/ 	.word	0x00000000
	.align		4
        /*001c*/ 	.word	0xfffffffc


//--------------------- .nv.rel.action            --------------------------
	.section	.nv.rel.action,"",@"SHT_CUDA_RELOCINFO"
	.align	8
	.sectionentsize	8
        /*0000*/ 	.byte	0x73, 0x00, 0x00, 0x00, 0x00, 0x00, 0x00, 0x00, 0x00, 0x00, 0x00, 0x11, 0x25, 0x00, 0x05, 0x36


//--------------------- .nv.constant4             --------------------------
	.section	.nv.constant4,"a",@progbits
	.align	8
	.align		8
.nv.constant4:
        /*0000*/ 	.dword	_$_str


//--------------------- .nv.constant0.attn_fwd    --------------------------
	.section	.nv.constant0.attn_fwd,"a",@progbits
	.sectionflags	@""
	.align	4
.nv.constant0.attn_fwd:
	.zero		488


//--------------------- .text.attn_fwd            --------------------------
	.section	.text.attn_fwd,"ax",@progbits
	.sectioninfo	@"SHI_REGISTERS=168"
	.align	128
        .global         attn_fwd
        .type           attn_fwd,@function
        .size           attn_fwd,(.L_x_4 - attn_fwd)
        .other          attn_fwd,@"STO_CUDA_ENTRY STV_DEFAULT"
attn_fwd:
.text.attn_fwd:
[----:B------:R-:W-:Y:S02]  /*0000*/  IMAD.MOV.U32 R1, RZ, RZ, c[0x0][0x28] ;  /* 0x00000a00ff017624 */ /* 0x000fe400078e00ff */
[----:B------:R-:W0:Y:S01]  /*0010*/  S2R R165, SR_TID.X ;  /* 0x0000000000a57919 */ /* 0x000e220000002100 */
[----:B------:R-:W-:Y:S01]  /*0020*/  MOV R67, c[0x0][0x198] ;  /* 0x0000660000437a02 */ /* 0x000fe20000000f00 */
[----:B------:R-:W-:Y:S02]  /*0030*/  ULDC.64 UR4, c[0x0][0x118] ;  /* 0x0000460000047ab9 */ /* 0x000fe40000000a00 */
[----:B------:R-:W1:Y:S04]  /*0040*/  S2R R161, SR_CTAID.X ;  /* 0x0000000000a17919 */ /* 0x000e680000002500 */
[----:B------:R-:W2:Y:S01]  /*0050*/  S2R R28, SR_CTAID.Y ;  /* 0x00000000001c7919 */ /* 0x000ea20000002600 */
[----:B0-----:R-:W-:Y:S02]  /*0060*/  LOP3.LUT R2, R165, 0x3f, RZ, 0xc0, !PT ;  /* 0x0000003fa5027812 */ /* 0x001fe400078ec0ff */
[----:B------:R-:W-:-:S03]  /*0070*/  SHF.R.U32.HI R164, RZ, 0x6, R165 ;  /* 0x00000006ffa47819 */ /* 0x000fc600000116a5 */
[----:B-1----:R-:W-:Y:S01]  /*0080*/  IMAD R161, R161, 0x40, R2 ;  /* 0x00000040a1a17824 */ /* 0x002fe200078e0202 */
[----:B------:R-:W-:Y:S01]  /*0090*/  SGXT.U32 R164, R164, 0x1 ;  /* 0x00000001a4a4781a */ /* 0x000fe20000000000 */
[----:B--2---:R-:W-:Y:S02]  /*00a0*/  IMAD R0, R28, c[0x0][0x190], RZ ;  /* 0x000064001c007a24 */ /* 0x004fe400078e02ff */
[----:B------:R-:W-:Y:S02]  /*00b0*/  IMAD R4, R161, c[0x0][0x194], RZ ;  /* 0x00006500a1047a24 */ /* 0x000fe400078e02ff */
[----:B------:R-:W-:Y:S02]  /*00c0*/  IMAD.SHL.U32 R3, R0, 0x2, RZ ;  /* 0x0000000200037824 */ /* 0x000fe400078e00ff */
[----:B------:R-:W-:Y:S02]  /*00d0*/  IMAD.SHL.U32 R6, R4, 0x2, RZ ;  /* 0x0000000204067824 */ /* 0x000fe400078e00ff */
[----:B------:R-:W-:-:S02]  /*00e0*/  IMAD R7, R164, c[0x0][0x198], RZ ;  /* 0x00006600a4077a24 */ /* 0x000fc400078e02ff */
[----:B------:R-:W-:Y:S01]  /*00f0*/  IMAD.HI R0, R0, 0x2, RZ ;  /* 0x0000000200007827 */ /* 0x000fe200078e02ff */
[----:B------:R-:W-:Y:S02]  /*0100*/  IADD3 R63, P0, P1, R6, c[0x0][0x160], R3 ;  /* 0x00005800063f7a10 */ /* 0x000fe4000791e003 */
[----:B------:R-:W-:Y:S01]  /*0110*/  LEA R3, R67, R7, 0x1 ;  /* 0x0000000743037211 */ /* 0x000fe200078e08ff */
[----:B------:R-:W-:-:S05]  /*0120*/  IMAD.HI R5, R4, 0x2, RZ ;  /* 0x0000000204057827 */ /* 0x000fca00078e02ff */
[----:B------:R-:W-:Y:S01]  /*0130*/  IADD3.X R65, R5, c[0x0][0x164], R0, P0, P1 ;  /* 0x0000590005417a10 */ /* 0x000fe200007e2400 */
[----:B------:R-:W-:Y:S01]  /*0140*/  IMAD R0, R67, 0x2, R3 ;  /* 0x0000000243007824 */ /* 0x000fe200078e0203 */
[-C--:B------:R-:W-:Y:S02]  /*0150*/  LEA R4, P0, R7, R63.reuse, 0x1 ;  /* 0x0000003f07047211 */ /* 0x080fe400078008ff */
[----:B------:R-:W-:Y:S01]  /*0160*/  LEA R6, P1, R3, R63, 0x1 ;  /* 0x0000003f03067211 */ /* 0x000fe200078208ff */
[----:B------:R-:W-:Y:S01]  /*0170*/  IMAD R11, R67, 0x2, R0 ;  /* 0x00000002430b7824 */ /* 0x000fe200078e0200 */
[----:B------:R-:W-:Y:S02]  /*0180*/  LEA.HI.X.SX32 R5, R7, R65, 0x1, P0 ;  /* 0x0000004107057211 */ /* 0x000fe400000f0eff */
[C---:B------:R-:W-:Y:S02]  /*0190*/  LEA R8, P0, R0.reuse, R63, 0x1 ;  /* 0x0000003f00087211 */ /* 0x040fe400078008ff */
[-C--:B------:R-:W-:Y:S01]  /*01a0*/  LEA.HI.X.SX32 R7, R3, R65.reuse, 0x1, P1 ;  /* 0x0000004103077211 */ /* 0x080fe200008f0eff */
[----:B------:R0:W2:Y:S01]  /*01b0*/  LDG.E.U16 R21, [R4.64] ;  /* 0x0000000404157981 */ /* 0x0000a2000c1e1500 */
[----:B------:R-:W-:-:S02]  /*01c0*/  LEA.HI.X.SX32 R9, R0, R65, 0x1, P0 ;  /* 0x0000004100097211 */ /* 0x000fc400000f0eff */
[----:B------:R-:W-:Y:S01]  /*01d0*/  LEA R0, R67, R11, 0x1 ;  /* 0x0000000b43007211 */ /* 0x000fe200078e08ff */
[----:B------:R1:W3:Y:S01]  /*01e0*/  LDG.E.U16 R23, [R6.64] ;  /* 0x0000000406177981 */ /* 0x0002e2000c1e1500 */
[-C--:B------:R-:W-:Y:S02]  /*01f0*/  LEA R10, P0, R11, R63.reuse, 0x1 ;  /* 0x0000003f0b0a7211 */ /* 0x080fe400078008ff */
[C---:B------:R-:W-:Y:S01]  /*0200*/  LEA R12, P1, R0.reuse, R63, 0x1 ;  /* 0x0000003f000c7211 */ /* 0x040fe200078208ff */
[----:B------:R-:W-:Y:S01]  /*0210*/  IMAD R3, R67, 0x2, R0 ;  /* 0x0000000243037824 */ /* 0x000fe200078e0200 */
[-C--:B------:R-:W-:Y:S01]  /*0220*/  LEA.HI.X.SX32 R11, R11, R65.reuse, 0x1, P0 ;  /* 0x000000410b0b7211 */ /* 0x080fe200000f0eff */
[----:B------:R4:W5:Y:S01]  /*0230*/  LDG.E.U16 R25, [R8.64] ;  /* 0x0000000408197981 */ /* 0x000962000c1e1500 */
[----:B------:R-:W-:Y:S01]  /*0240*/  LEA.HI.X.SX32 R13, R0, R65, 0x1, P1 ;  /* 0x00000041000d7211 */ /* 0x000fe200008f0eff */
[----:B------:R-:W-:Y:S01]  /*0250*/  IMAD R0, R67, 0x2, R3 ;  /* 0x0000000243007824 */ /* 0x000fe200078e0203 */
[C---:B------:R-:W-:Y:S01]  /*0260*/  LEA R14, P0, R3.reuse, R63, 0x1 ;  /* 0x0000003f030e7211 */ /* 0x040fe200078008ff */
[----:B------:R1:W3:Y:S03]  /*0270*/  LDG.E.U16 R20, [R10.64] ;  /* 0x000000040a147981 */ /* 0x0002e6000c1e1500 */
[----:B------:R-:W-:Y:S01]  /*0280*/  LEA.HI.X.SX32 R15, R3, R65, 0x1, P0 ;  /* 0x00000041030f7211 */ /* 0x000fe200000f0eff */
[----:B------:R4:W3:Y:S01]  /*0290*/  LDG.E.U16 R27, [R12.64] ;  /* 0x000000040c1b7981 */ /* 0x0008e2000c1e1500 */
[----:B0-----:R-:W-:-:S02]  /*02a0*/  LEA R4, P0, R0, R63, 0x1 ;  /* 0x0000003f00047211 */ /* 0x001fc400078008ff */
[----:B------:R-:W-:Y:S01]  /*02b0*/  LEA R3, R67, R0, 0x1 ;  /* 0x0000000043037211 */ /* 0x000fe200078e08ff */
[----:B------:R0:W5:Y:S01]  /*02c0*/  LDG.E.U16 R29, [R14.64] ;  /* 0x000000040e1d7981 */ /* 0x000162000c1e1500 */
[----:B------:R-:W-:-:S03]  /*02d0*/  LEA.HI.X.SX32 R5, R0, R65, 0x1, P0 ;  /* 0x0000004100057211 */ /* 0x000fc600000f0eff */
[----:B------:R-:W-:Y:S01]  /*02e0*/  IMAD R0, R67, 0x2, R3 ;  /* 0x0000000243007824 */ /* 0x000fe200078e0203 */
[-C--:B-1----:R-:W-:Y:S01]  /*02f0*/  LEA R6, P0, R3, R63.reuse, 0x1 ;  /* 0x0000003f03067211 */ /* 0x082fe200078008ff */
[----:B------:R1:W5:Y:S02]  /*0300*/  LDG.E.U16 R31, [R4.64] ;  /* 0x00000004041f7981 */ /* 0x000364000c1e1500 */
[----:B------:R-:W-:Y:S01]  /*0310*/  IMAD R16, R67, 0x2, R0 ;  /* 0x0000000243107824 */ /* 0x000fe200078e0200 */
[C---:B----4-:R-:W-:Y:S02]  /*0320*/  LEA R8, P1, R0.reuse, R63, 0x1 ;  /* 0x0000003f00087211 */ /* 0x050fe400078208ff */
[-C--:B------:R-:W-:Y:S02]  /*0330*/  LEA.HI.X.SX32 R7, R3, R65.reuse, 0x1, P0 ;  /* 0x0000004103077211 */ /* 0x080fe400000f0eff */
[----:B------:R-:W-:Y:S02]  /*0340*/  LEA.HI.X.SX32 R9, R0, R65, 0x1, P1 ;  /* 0x0000004100097211 */ /* 0x000fe400008f0eff */
[----:B------:R-:W-:Y:S01]  /*0350*/  LEA R10, P0, R16, R63, 0x1 ;  /* 0x0000003f100a7211 */ /* 0x000fe200078008ff */
[----:B------:R4:W5:Y:S01]  /*0360*/  LDG.E.U16 R22, [R6.64] ;  /* 0x0000000406167981 */ /* 0x000962000c1e1500 */
[----:B------:R-:W-:-:S02]  /*0370*/  LEA R0, R67, R16, 0x1 ;  /* 0x0000001043007211 */ /* 0x000fc400078e08ff */
[----:B------:R-:W-:Y:S01]  /*0380*/  LEA.HI.X.SX32 R11, R16, R65, 0x1, P0 ;  /* 0x00000041100b7211 */ /* 0x000fe200000f0eff */
[----:B------:R0:W5:Y:S01]  /*0390*/  LDG.E.U16 R33, [R8.64] ;  /* 0x0000000408217981 */ /* 0x000162000c1e1500 */
[C---:B------:R-:W-:Y:S01]  /*03a0*/  LEA R12, P0, R0.reuse, R63, 0x1 ;  /* 0x0000003f000c7211 */ /* 0x040fe200078008ff */
[C---:B------:R-:W-:Y:S02]  /*03b0*/  IMAD R3, R67.reuse, 0x2, R0 ;  /* 0x0000000243037824 */ /* 0x040fe400078e0200 */
[----:B------:R4:W5:Y:S01]  /*03c0*/  LDG.E.U16 R35, [R10.64] ;  /* 0x000000040a237981 */ /* 0x000962000c1e1500 */
[----:B------:R-:W-:Y:S01]  /*03d0*/  LEA.HI.X.SX32 R13, R0, R65, 0x1, P0 ;  /* 0x00000041000d7211 */ /* 0x000fe200000f0eff */
[----:B------:R-:W-:Y:S01]  /*03e0*/  IMAD R0, R67, 0x2, R3 ;  /* 0x0000000243007824 */ /* 0x000fe200078e0203 */
[----:B-1----:R-:W-:-:S03]  /*03f0*/  LEA R4, P0, R3, R63, 0x1 ;  /* 0x0000003f03047211 */ /* 0x002fc600078008ff */
[----:B------:R1:W5:Y:S01]  /*0400*/  LDG.E.U16 R37, [R12.64] ;  /* 0x000000040c257981 */ /* 0x000362000c1e1500 */
[C---:B0-----:R-:W-:Y:S02]  /*0410*/  LEA R14, P1, R0.reuse, R63, 0x1 ;  /* 0x0000003f000e7211 */ /* 0x041fe400078208ff */
[----:B------:R-:W-:Y:S02]  /*0420*/  LEA R16, R67, R0, 0x1 ;  /* 0x0000000043107211 */ /* 0x000fe400078e08ff */
[----:B------:R-:W-:-:S03]  /*0430*/  LEA.HI.X.SX32 R15, R0, R65, 0x1, P1 ;  /* 0x00000041000f7211 */ /* 0x000fc600008f0eff */
[----:B------:R-:W-:Y:S01]  /*0440*/  IMAD R0, R67, 0x2, R16 ;  /* 0x0000000243007824 */ /* 0x000fe200078e0210 */
[----:B------:R-:W-:Y:S01]  /*0450*/  LEA.HI.X.SX32 R5, R3, R65, 0x1, P0 ;  /* 0x0000004103057211 */ /* 0x000fe200000f0eff */
[----:B------:R0:W5:Y:S01]  /*0460*/  LDG.E.U16 R39, [R14.64] ;  /* 0x000000040e277981 */ /* 0x000162000c1e1500 */
[C---:B----4-:R-:W-:Y:S01]  /*0470*/  LEA R6, P0, R16.reuse, R63, 0x1 ;  /* 0x0000003f10067211 */ /* 0x050fe200078008ff */
[C---:B------:R-:W-:Y:S02]  /*0480*/  IMAD R3, R67.reuse, 0x2, R0 ;  /* 0x0000000243037824 */ /* 0x040fe400078e0200 */
[----:B------:R4:W5:Y:S01]  /*0490*/  LDG.E.U16 R24, [R4.64] ;  /* 0x0000000404187981 */ /* 0x000962000c1e1500 */
[----:B------:R-:W-:Y:S02]  /*04a0*/  LEA.HI.X.SX32 R7, R16, R65, 0x1, P0 ;  /* 0x0000004110077211 */ /* 0x000fe400000f0eff */
[C---:B------:R-:W-:Y:S02]  /*04b0*/  LEA R8, P0, R0.reuse, R63, 0x1 ;  /* 0x0000003f00087211 */ /* 0x040fe400078008ff */
[----:B------:R-:W-:Y:S01]  /*04c0*/  LEA R16, R67, R3, 0x1 ;  /* 0x0000000343107211 */ /* 0x000fe200078e08ff */
[----:B------:R0:W5:Y:S01]  /*04d0*/  LDG.E.U16 R41, [R6.64] ;  /* 0x0000000406297981 */ /* 0x000162000c1e1500 */
[----:B------:R-:W-:-:S03]  /*04e0*/  LEA.HI.X.SX32 R9, R0, R65, 0x1, P0 ;  /* 0x0000004100097211 */ /* 0x000fc600000f0eff */
[----:B------:R-:W-:Y:S01]  /*04f0*/  IMAD R0, R67, 0x2, R16 ;  /* 0x0000000243007824 */ /* 0x000fe200078e0210 */
[----:B------:R-:W-:Y:S01]  /*0500*/  LEA R10, P0, R3, R63, 0x1 ;  /* 0x0000003f030a7211 */ /* 0x000fe200078008ff */
[----:B------:R0:W5:Y:S02]  /*0510*/  LDG.E.U16 R43, [R8.64] ;  /* 0x00000004082b7981 */ /* 0x000164000c1e1500 */
[----:B------:R-:W-:Y:S01]  /*0520*/  IMAD R17, R67, 0x2, R0 ;  /* 0x0000000243117824 */ /* 0x000fe200078e0200 */
[----:B------:R-:W-:-:S04]  /*0530*/  LEA.HI.X.SX32 R11, R3, R65, 0x1, P0 ;  /* 0x00000041030b7211 */ /* 0x000fc800000f0eff */
[----:B------:R-:W-:Y:S01]  /*0540*/  LEA R3, R67, R17, 0x1 ;  /* 0x0000001143037211 */ /* 0x000fe200078e08ff */
[----:B------:R1:W5:Y:S01]  /*0550*/  LDG.E.U16 R26, [R10.64] ;  /* 0x000000040a1a7981 */ /* 0x000362000c1e1500 */
[----:B----4-:R-:W-:-:S03]  /*0560*/  LEA R4, P0, R0, R63, 0x1 ;  /* 0x0000003f00047211 */ /* 0x010fc600078008ff */
[C---:B0-----:R-:W-:Y:S01]  /*0570*/  IMAD R15, R67.reuse, 0x2, R3 ;  /* 0x00000002430f7824 */ /* 0x041fe200078e0203 */
[----:B------:R-:W-:Y:S02]  /*0580*/  LEA.HI.X.SX32 R5, R0, R65, 0x1, P0 ;  /* 0x0000004100057211 */ /* 0x000fe400000f0eff */
[CC--:B-1----:R-:W-:Y:S01]  /*0590*/  LEA R12, P1, R16.reuse, R63.reuse, 0x1 ;  /* 0x0000003f100c7211 */ /* 0x0c2fe200078208ff */
[----:B------:R-:W-:Y:S01]  /*05a0*/  IMAD R0, R67, 0x2, R15 ;  /* 0x0000000243007824 */ /* 0x000fe200078e020f */
[----:B------:R-:W-:Y:S01]  /*05b0*/  LEA R6, P0, R17, R63, 0x1 ;  /* 0x0000003f11067211 */ /* 0x000fe200078008ff */
[----:B------:R0:W4:Y:S01]  /*05c0*/  LDG.E.U16 R47, [R4.64] ;  /* 0x00000004042f7981 */ /* 0x000122000c1e1500 */
[-C--:B------:R-:W-:Y:S02]  /*05d0*/  LEA.HI.X.SX32 R13, R16, R65.reuse, 0x1, P1 ;  /* 0x00000041100d7211 */ /* 0x080fe400008f0eff */
[----:B------:R-:W-:Y:S02]  /*05e0*/  LEA R16, R67, R0, 0x1 ;  /* 0x0000000043107211 */ /* 0x000fe400078e08ff */
[----:B------:R-:W-:Y:S01]  /*05f0*/  LEA.HI.X.SX32 R7, R17, R65, 0x1, P0 ;  /* 0x0000004111077211 */ /* 0x000fe200000f0eff */
[----:B------:R1:W4:Y:S02]  /*0600*/  LDG.E.U16 R45, [R12.64] ;  /* 0x000000040c2d7981 */ /* 0x000324000c1e1500 */
[C---:B------:R-:W-:Y:S01]  /*0610*/  IMAD R18, R67.reuse, 0x2, R16 ;  /* 0x0000000243127824 */ /* 0x040fe200078e0210 */
[C---:B------:R-:W-:Y:S01]  /*0620*/  LEA R8, P0, R0.reuse, R63, 0x1 ;  /* 0x0000003f00087211 */ /* 0x040fe200078008ff */
[----:B------:R0:W4:Y:S02]  /*0630*/  LDG.E.U16 R49, [R6.64] ;  /* 0x0000000406317981 */ /* 0x000124000c1e1500 */
[----:B-1----:R-:W-:Y:S01]  /*0640*/  IMAD R13, R67, 0x2, R18 ;  /* 0x00000002430d7824 */ /* 0x002fe200078e0212 */
[----:B------:R-:W-:-:S04]  /*0650*/  LEA.HI.X.SX32 R9, R0, R65, 0x1, P0 ;  /* 0x0000004100097211 */ /* 0x000fc800000f0eff */
[----:B------:R-:W-:Y:S01]  /*0660*/  LEA R0, R67, R13, 0x1 ;  /* 0x0000000d43007211 */ /* 0x000fe200078e08ff */
[----:B------:R1:W4:Y:S01]  /*0670*/  LDG.E.U16 R53, [R8.64] ;  /* 0x0000000408357981 */ /* 0x000322000c1e1500 */
[----:B------:R-:W-:-:S03]  /*0680*/  LEA R14, P1, R15, R63, 0x1 ;  /* 0x0000003f0f0e7211 */ /* 0x000fc600078208ff */
[----:B0-----:R-:W-:Y:S01]  /*0690*/  IMAD R4, R67, 0x2, R0 ;  /* 0x0000000243047824 */ /* 0x001fe200078e0200 */
[----:B------:R-:W-:-:S03]  /*06a0*/  LEA R10, P0, R16, R63, 0x1 ;  /* 0x0000003f100a7211 */ /* 0x000fc600078008ff */
[----:B------:R-:W-:Y:S01]  /*06b0*/  IMAD R19, R67, 0x2, R4 ;  /* 0x0000000243137824 */ /* 0x000fe200078e0204 */
[----:B------:R-:W-:Y:S02]  /*06c0*/  LEA.HI.X.SX32 R15, R15, R65, 0x1, P1 ;  /* 0x000000410f0f7211 */ /* 0x000fe400008f0eff */
[----:B------:R-:W-:Y:S02]  /*06d0*/  LEA R12, P1, R13, R63, 0x1 ;  /* 0x0000003f0d0c7211 */ /* 0x000fe400078208ff */
[----:B------:R-:W-:Y:S01]  /*06e0*/  LEA.HI.X.SX32 R11, R16, R65, 0x1, P0 ;  /* 0x00000041100b7211 */ /* 0x000fe200000f0eff */
[----:B------:R0:W4:Y:S01]  /*06f0*/  LDG.E.U16 R51, [R14.64] ;  /* 0x000000040e337981 */ /* 0x000122000c1e1500 */
[----:B------:R-:W-:Y:S02]  /*0700*/  LEA R6, P0, R0, R63, 0x1 ;  /* 0x0000003f00067211 */ /* 0x000fe400078008ff */
[----:B------:R-:W-:Y:S01]  /*0710*/  LEA R5, R67, R19, 0x1 ;  /* 0x0000001343057211 */ /* 0x000fe200078e08ff */
[----:B------:R1:W4:Y:S01]  /*0720*/  LDG.E.U16 R55, [R10.64] ;  /* 0x000000040a377981 */ /* 0x000322000c1e1500 */
[----:B------:R-:W-:-:S02]  /*0730*/  LEA.HI.X.SX32 R13, R13, R65, 0x1, P1 ;  /* 0x000000410d0d7211 */ /* 0x000fc400008f0eff */
[----:B------:R-:W-:Y:S01]  /*0740*/  LEA.HI.X.SX32 R7, R0, R65, 0x1, P0 ;  /* 0x0000004100077211 */ /* 0x000fe200000f0eff */
[----:B------:R-:W-:Y:S01]  /*0750*/  IMAD R0, R67, 0x2, R5 ;  /* 0x0000000243007824 */ /* 0x000fe200078e0205 */
[CC--:B------:R-:W-:Y:S01]  /*0760*/  LEA R16, P1, R5.reuse, R63.reuse, 0x1 ;  /* 0x0000003f05107211 */ /* 0x0c0fe200078208ff */
[----:B------:R1:W4:Y:S01]  /*0770*/  LDG.E.U16 R57, [R12.64] ;  /* 0x000000040c397981 */ /* 0x000322000c1e1500 */
[C---:B0-----:R-:W-:Y:S02]  /*0780*/  LEA R14, P0, R4.reuse, R63, 0x1 ;  /* 0x0000003f040e7211 */ /* 0x041fe400078008ff */
[-C--:B------:R-:W-:Y:S01]  /*0790*/  LEA.HI.X.SX32 R17, R5, R65.reuse, 0x1, P1 ;  /* 0x0000004105117211 */ /* 0x080fe200008f0eff */
[----:B------:R-:W-:Y:S01]  /*07a0*/  IMAD R5, R67, 0x2, R0 ;  /* 0x0000000243057824 */ /* 0x000fe200078e0200 */
[----:B------:R-:W-:Y:S01]  /*07b0*/  LEA.HI.X.SX32 R15, R4, R65, 0x1, P0 ;  /* 0x00000041040f7211 */ /* 0x000fe200000f0eff */
[----:B------:R0:W4:Y:S01]  /*07c0*/  LDG.E.U16 R59, [R6.64] ;  /* 0x00000004063b7981 */ /* 0x000122000c1e1500 */
[----:B-1----:R-:W-:-:S02]  /*07d0*/  LEA R10, P0, R0, R63, 0x1 ;  /* 0x0000003f000a7211 */ /* 0x002fc400078008ff */
[----:B------:R-:W-:Y:S01]  /*07e0*/  LEA R12, P1, R5, R63, 0x1 ;  /* 0x0000003f050c7211 */ /* 0x000fe200078208ff */
[----:B------:R1:W4:Y:S01]  /*07f0*/  LDG.E.U16 R61, [R16.64] ;  /* 0x00000004103d7981 */ /* 0x000322000c1e1500 */
[----:B------:R-:W-:Y:S02]  /*0800*/  LEA.HI.X.SX32 R11, R0, R65, 0x1, P0 ;  /* 0x00000041000b7211 */ /* 0x000fe400000f0eff */
[----:B------:R-:W-:Y:S01]  /*0810*/  LEA R4, P0, R3, R63, 0x1 ;  /* 0x0000003f03047211 */ /* 0x000fe200078008ff */
[----:B------:R1:W4:Y:S01]  /*0820*/  LDG.E.U16 R15, [R14.64] ;  /* 0x000000040e0f7981 */ /* 0x000322000c1e1500 */
[----:B------:R-:W-:Y:S02]  /*0830*/  LEA R0, R67, R5, 0x1 ;  /* 0x0000000543007211 */ /* 0x000fe400078e08ff */
[-C--:B------:R-:W-:Y:S01]  /*0840*/  LEA.HI.X.SX32 R13, R5, R65.reuse, 0x1, P1 ;  /* 0x00000041050d7211 */ /* 0x080fe200008f0eff */
[----:B------:R-:W4:Y:S01]  /*0850*/  LDG.E.U16 R11, [R10.64] ;  /* 0x000000040a0b7981 */ /* 0x000f22000c1e1500 */
[----:B------:R-:W-:-:S02]  /*0860*/  LEA.HI.X.SX32 R5, R3, R65, 0x1, P0 ;  /* 0x0000004103057211 */ /* 0x000fc400000f0eff */
[CC--:B0-----:R-:W-:Y:S02]  /*0870*/  LEA R6, P0, R18.reuse, R63.reuse, 0x1 ;  /* 0x0000003f12067211 */ /* 0x0c1fe400078008ff */
[C---:B------:R-:W-:Y:S01]  /*0880*/  LEA R8, P1, R19.reuse, R63, 0x1 ;  /* 0x0000003f13087211 */ /* 0x040fe200078208ff */
[----:B------:R-:W4:Y:S01]  /*0890*/  LDG.E.U16 R13, [R12.64] ;  /* 0x000000040c0d7981 */ /* 0x000f22000c1e1500 */
[----:B------:R-:W-:Y:S02]  /*08a0*/  LEA.HI.X.SX32 R7, R18, R65, 0x1, P0 ;  /* 0x0000004112077211 */ /* 0x000fe400000f0eff */
[C---:B-1----:R-:W-:Y:S01]  /*08b0*/  LEA R16, P0, R0.reuse, R63, 0x1 ;  /* 0x0000003f00107211 */ /* 0x042fe200078008ff */
[----:B------:R0:W4:Y:S01]  /*08c0*/  LDG.E.U16 R14, [R4.64] ;  /* 0x00000004040e7981 */ /* 0x000122000c1e1500 */
[-C--:B------:R-:W-:Y:S02]  /*08d0*/  LEA.HI.X.SX32 R9, R19, R65.reuse, 0x1, P1 ;  /* 0x0000004113097211 */ /* 0x080fe400008f0eff */
[----:B------:R-:W-:Y:S01]  /*08e0*/  LEA.HI.X.SX32 R17, R0, R65, 0x1, P0 ;  /* 0x0000004100117211 */ /* 0x000fe200000f0eff */
[----:B------:R-:W4:Y:S04]  /*08f0*/  LDG.E.U16 R6, [R6.64] ;  /* 0x0000000406067981 */ /* 0x000f28000c1e1500 */
[----:B------:R1:W4:Y:S04]  /*0900*/  LDG.E.U16 R8, [R8.64] ;  /* 0x0000000408087981 */ /* 0x000328000c1e1500 */
[----:B------:R-:W4:Y:S01]  /*0910*/  LDG.E.U16 R16, [R16.64] ;  /* 0x0000000410107981 */ /* 0x000f22000c1e1500 */
[----:B------:R-:W-:Y:S01]  /*0920*/  SHF.R.S32.HI R0, RZ, 0x6, R165 ;  /* 0x00000006ff007819 */ /* 0x000fe200000114a5 */
[----:B------:R-:W-:-:S03]  /*0930*/  IMAD.SHL.U32 R3, R2, 0x2, RZ ;  /* 0x0000000202037824 */ /* 0x000fc600078e00ff */
[----:B------:R-:W-:-:S04]  /*0940*/  SGXT R0, R0, 0x1 ;  /* 0x000000010000781a */ /* 0x000fc80000000200 */
[----:B------:R-:W-:-:S04]  /*0950*/  LOP3.LUT R0, R3, 0x90, R0, 0x78, !PT ;  /* 0x0000009003007812 */ /* 0x000fc800078e7800 */
[C---:B------:R-:W-:Y:S02]  /*0960*/  LOP3.LUT R162, R0.reuse, 0x20, RZ, 0x3c, !PT ;  /* 0x0000002000a27812 */ /* 0x040fe400078e3cff */
[C---:B------:R-:W-:Y:S02]  /*0970*/  LOP3.LUT R160, R0.reuse, 0x40, RZ, 0x3c, !PT ;  /* 0x0000004000a07812 */ /* 0x040fe400078e3cff */
[----:B------:R-:W-:Y:S01]  /*0980*/  LOP3.LUT R157, R0, 0x60, RZ, 0x3c, !PT ;  /* 0x00000060009d7812 */ /* 0x000fe200078e3cff */
[----:B------:R-:W-:-:S05]  /*0990*/  IMAD.MOV.U32 R3, RZ, RZ, 0x1 ;  /* 0x00000001ff037424 */ /* 0x000fca00078e00ff */
[----:B------:R-:W-:Y:S01]  /*09a0*/  ISETP.LE.AND P0, PT, R3, c[0x0][0x1d0], PT ;  /* 0x0000740003007a0c */ /* 0x000fe20003f03270 */
[----:B0-----:R-:W-:Y:S01]  /*09b0*/  IMAD.MOV.U32 R4, RZ, RZ, 0x3f800000 ;  /* 0x3f800000ff047424 */ /* 0x001fe200078e00ff */
[----:B------:R-:W-:Y:S01]  /*09c0*/  MOV R3, 0xff800000 ;  /* 0xff80000000037802 */ /* 0x000fe20000000f00 */
[----:B------:R-:W-:Y:S01]  /*09d0*/  IMAD.MOV.U32 R106, RZ, RZ, 0x3f800000 ;  /* 0x3f800000ff6a7424 */ /* 0x000fe200078e00ff */
[----:B------:R-:W-:Y:S01]  /*09e0*/  CS2R R64, SRZ ;  /* 0x0000000000407805 */ /* 0x000fe2000001ff00 */
        /* <DEDUP_REMOVED lines=11> */
[----:B-1----:R-:W-:Y:S01]  /*0aa0*/  IMAD.SHL.U32 R9, R165, 0x8, RZ ;  /* 0x00000008a5097824 */ /* 0x002fe200078e00ff */
[----:B--2---:R-:W-:Y:S04]  /*0ab0*/  STS.U16 [R0], R21 ;  /* 0x0000001500007388 */ /* 0x004fe80000000400 */
[----:B---3--:R-:W-:Y:S04]  /*0ac0*/  STS.U16 [R0+0x400], R27 ;  /* 0x0004001b00007388 */ /* 0x008fe80000000400 */
[----:B-----5:R-:W-:Y:S04]  /*0ad0*/  STS.U16 [R0+0x800], R33 ;  /* 0x0008002100007388 */ /* 0x020fe80000000400 */
[----:B------:R-:W-:Y:S04]  /*0ae0*/  STS.U16 [R0+0xc00], R39 ;  /* 0x000c002700007388 */ /* 0x000fe80000000400 */
[----:B----4-:R-:W-:Y:S04]  /*0af0*/  STS.U16 [R0+0x1000], R45 ;  /* 0x0010002d00007388 */ /* 0x010fe80000000400 */
[----:B------:R-:W-:Y:S04]  /*0b00*/  STS.U16 [R0+0x1400], R51 ;  /* 0x0014003300007388 */ /* 0x000fe80000000400 */
[----:B------:R0:W-:Y:S04]  /*0b10*/  STS.U16 [R0+0x1800], R57 ;  /* 0x0018003900007388 */ /* 0x0001e80000000400 */
[----:B------:R-:W-:Y:S04]  /*0b20*/  STS.U16 [R0+0x1c00], R61 ;  /* 0x001c003d00007388 */ /* 0x000fe80000000400 */
[----:B------:R-:W-:Y:S04]  /*0b30*/  STS.U16 [R162+0x100], R23 ;  /* 0x00010017a2007388 */ /* 0x000fe80000000400 */
[----:B------:R-:W-:Y:S04]  /*0b40*/  STS.U16 [R162+0x500], R29 ;  /* 0x0005001da2007388 */ /* 0x000fe80000000400 */
[----:B------:R-:W-:Y:S04]  /*0b50*/  STS.U16 [R162+0x900], R35 ;  /* 0x00090023a2007388 */ /* 0x000fe80000000400 */
[----:B------:R-:W-:Y:S04]  /*0b60*/  STS.U16 [R162+0xd00], R41 ;  /* 0x000d0029a2007388 */ /* 0x000fe80000000400 */
[----:B------:R-:W-:Y:S04]  /*0b70*/  STS.U16 [R162+0x1100], R47 ;  /* 0x0011002fa2007388 */ /* 0x000fe80000000400 */
        /* <DEDUP_REMOVED lines=16> */
[----:B------:R-:W-:Y:S01]  /*0c80*/  STS.U16 [R157+0x1f00], R16 ;  /* 0x001f00109d007388 */ /* 0x000fe20000000400 */
[----:B0-----:R-:W-:Y:S01]  /*0c90*/  CS2R R56, SRZ ;  /* 0x0000000000387805 */ /* 0x001fe2000001ff00 */
[----:B-1----:R-:W-:Y:S01]  /*0ca0*/  CS2R R58, SRZ ;  /* 0x00000000003a7805 */ /* 0x002fe2000001ff00 */
[----:B------:R-:W-:Y:S01]  /*0cb0*/  CS2R R52, SRZ ;  /* 0x0000000000347805 */ /* 0x000fe2000001ff00 */
[----:B------:R0:W-:Y:S01]  /*0cc0*/  STS.U16 [R157+0x300], R20 ;  /* 0x000300149d007388 */ /* 0x0001e20000000400 */
[----:B--2---:R-:W-:-:S03]  /*0cd0*/  CS2R R54, SRZ ;  /* 0x0000000000367805 */ /* 0x004fc6000001ff00 */
[----:B------:R1:W-:Y:S01]  /*0ce0*/  STS.U16 [R157+0xf00], R26 ;  /* 0x000f001a9d007388 */ /* 0x0003e20000000400 */
[----:B0-----:R-:W-:Y:S01]  /*0cf0*/  MOV R20, 0xff800000 ;  /* 0xff80000000147802 */ /* 0x001fe20000000f00 */
[----:B-1----:R-:W-:Y:S01]  /*0d00*/  IMAD.SHL.U32 R26, R165, 0x2, RZ ;  /* 0x00000002a51a7824 */ /* 0x002fe200078e00ff */
[----:B------:R-:W-:Y:S05]  /*0d10*/  @!P0 BRA `(.L_x_0) ;  /* 0x00001da000008947 */ /* 0x000fea0003800000 */
[----:B------:R-:W-:Y:S01]  /*0d20*/  IMAD R4, R2, c[0x0][0x1a8], RZ ;  /* 0x00006a0002047a24 */ /* 0x000fe200078e02ff */
[----:B------:R-:W-:Y:S01]  /*0d30*/  LOP3.LUT R13, R9, 0x30, RZ, 0xc0, !PT ;  /* 0x00000030090d7812 */ /* 0x000fe200078ec0ff */
[----:B------:R-:W-:Y:S01]  /*0d40*/  IMAD R2, R28, c[0x0][0x1a0], RZ ;  /* 0x000068001c027a24 */ /* 0x000fe200078e02ff */
[C---:B------:R-:W-:Y:S01]  /*0d50*/  SHF.L.U32 R7, R165.reuse, 0x6, RZ ;  /* 0x00000006a5077819 */ /* 0x040fe200000006ff */
[C---:B------:R-:W-:Y:S01]  /*0d60*/  IMAD.HI R5, R4.reuse, 0x2, RZ ;  /* 0x0000000204057827 */ /* 0x040fe200078e02ff */
[----:B------:R-:W-:Y:S01]  /*0d70*/  SHF.L.U32 R6, R4, 0x1, RZ ;  /* 0x0000000104067819 */ /* 0x000fe200000006ff */
[----:B------:R-:W-:Y:S01]  /*0d80*/  CS2R R56, SRZ ;  /* 0x0000000000387805 */ /* 0x000fe2000001ff00 */
[----:B------:R-:W-:Y:S01]  /*0d90*/  LOP3.LUT R4, R165, 0x1f, RZ, 0xc0, !PT ;  /* 0x0000001fa5047812 */ /* 0x000fe200078ec0ff */
[----:B------:R-:W-:Y:S01]  /*0da0*/  IMAD.SHL.U32 R3, R2, 0x2, RZ ;  /* 0x0000000202037824 */ /* 0x000fe200078e00ff */
[----:B------:R-:W-:Y:S01]  /*0db0*/  LOP3.LUT R8, R26, 0x10, RZ, 0xc0, !PT ;  /* 0x000000101a087812 */ /* 0x000fe200078ec0ff */
[----:B------:R-:W-:Y:S01]  /*0dc0*/  IMAD.HI R2, R2, 0x2, RZ ;  /* 0x0000000202027827 */ /* 0x000fe200078e02ff */
[----:B------:R-:W-:Y:S01]  /*0dd0*/  LOP3.LUT R11, R7, 0x400, RZ, 0xc0, !PT ;  /* 0x00000400070b7812 */ /* 0x000fe200078ec0ff */
[----:B------:R-:W-:Y:S01]  /*0de0*/  CS2R R58, SRZ ;  /* 0x00000000003a7805 */ /* 0x000fe2000001ff00 */
[----:B------:R-:W-:Y:S01]  /*0df0*/  IADD3 R127, P0, P1, R6, c[0x0][0x168], R3 ;  /* 0x00005a00067f7a10 */ /* 0x000fe2000791e003 */
[----:B------:R-:W-:Y:S01]  /*0e00*/  IMAD R3, R164, c[0x0][0x1a4], RZ ;  /* 0x00006900a4037a24 */ /* 0x000fe200078e02ff */
[----:B------:R-:W-:Y:S01]  /*0e10*/  LOP3.LUT R6, R165, 0x7, RZ, 0xc0, !PT ;  /* 0x00000007a5067812 */ /* 0x000fe200078ec0ff */
[----:B------:R-:W-:Y:S01]  /*0e20*/  IMAD.MOV.U32 R19, RZ, RZ, c[0x0][0x1a4] ;  /* 0x00006900ff137624 */ /* 0x000fe200078e00ff */
[----:B------:R-:W-:Y:S01]  /*0e30*/  IADD3.X R17, R5, c[0x0][0x16c], R2, P0, P1 ;  /* 0x00005b0005117a10 */ /* 0x000fe200007e2402 */
[----:B------:R-:W-:Y:S01]  /*0e40*/  IMAD R2, R28, c[0x0][0x1b0], RZ ;  /* 0x00006c001c027a24 */ /* 0x000fe200078e02ff */
[C---:B------:R-:W-:Y:S01]  /*0e50*/  LEA R10, R6.reuse, R13, 0x6 ;  /* 0x0000000d060a7211 */ /* 0x040fe200078e30ff */
[----:B------:R-:W-:Y:S01]  /*0e60*/  IMAD R24, R6, 0x90, RZ ;  /* 0x0000009006187824 */ /* 0x000fe200078e02ff */
[--C-:B------:R-:W-:Y:S01]  /*0e70*/  LOP3.LUT R7, R8, 0x60, R165.reuse, 0xf8, !PT ;  /* 0x0000006008077812 */ /* 0x100fe200078ef8a5 */
[C---:B------:R-:W-:Y:S01]  /*0e80*/  IMAD.SHL.U32 R5, R2.reuse, 0x2, RZ ;  /* 0x0000000202057824 */ /* 0x040fe200078e00ff */
[----:B------:R-:W-:Y:S01]  /*0e90*/  SHF.R.U32.HI R15, RZ, 0x5, R165 ;  /* 0x00000005ff0f7819 */ /* 0x000fe200000116a5 */
[----:B------:R-:W-:Y:S01]  /*0ea0*/  IMAD.HI R9, R2, 0x2, RZ ;  /* 0x0000000202097827 */ /* 0x000fe200078e02ff */
[----:B------:R-:W-:Y:S01]  /*0eb0*/  LOP3.LUT R14, R24, R7, RZ, 0x3c, !PT ;  /* 0x00000007180e7212 */ /* 0x000fe200078e3cff */
[----:B------:R-:W-:Y:S01]  /*0ec0*/  CS2R R64, SRZ ;  /* 0x0000000000407805 */ /* 0x000fe2000001ff00 */
[----:B------:R-:W-:Y:S01]  /*0ed0*/  MOV R27, c[0x0][0x1b8] ;  /* 0x00006e00001b7a02 */ /* 0x000fe20000000f00 */
[----:B------:R-:W-:Y:S01]  /*0ee0*/  IMAD R2, R4, c[0x0][0x1b4], RZ ;  /* 0x00006d0004027a24 */ /* 0x000fe200078e02ff */
[----:B------:R-:W-:Y:S01]  /*0ef0*/  MOV R107, 0xff800000 ;  /* 0xff800000006b7802 */ /* 0x000fe20000000f00 */
[C---:B------:R-:W-:Y:S01]  /*0f00*/  IMAD R4, R19.reuse, 0x2, R3 ;  /* 0x0000000213047824 */ /* 0x040fe200078e0203 */
[----:B------:R-:W-:Y:S01]  /*0f10*/  CS2R R66, SRZ ;  /* 0x0000000000427805 */ /* 0x000fe2000001ff00 */
[C---:B------:R-:W-:Y:S01]  /*0f20*/  IMAD.SHL.U32 R8, R2.reuse, 0x2, RZ ;  /* 0x0000000202087824 */ /* 0x040fe200078e00ff */
[----:B------:R-:W-:Y:S01]  /*0f30*/  CS2R R68, SRZ ;  /* 0x0000000000447805 */ /* 0x000fe2000001ff00 */
[----:B------:R-:W-:Y:S01]  /*0f40*/  IMAD R6, R19, 0x2, R4 ;  /* 0x0000000213067824 */ /* 0x000fe200078e0204 */
[----:B------:R-:W-:Y:S01]  /*0f50*/  CS2R R70, SRZ ;  /* 0x0000000000467805 */ /* 0x000fe2000001ff00 */
[----:B------:R-:W-:Y:S01]  /*0f60*/  IMAD.HI R12, R2, 0x2, RZ ;  /* 0x00000002020c7827 */ /* 0x000fe200078e02ff */
[----:B------:R-:W-:Y:S01]  /*0f70*/  SGXT.U32 R2, R15, 0x2 ;  /* 0x000000020f02781a */ /* 0x000fe20000000000 */
[----:B------:R-:W-:Y:S01]  /*0f80*/  CS2R R72, SRZ ;  /* 0x0000000000487805 */ /* 0x000fe2000001ff00 */
[----:B------:R-:W-:Y:S01]  /*0f90*/  LEA R7, R19, R6, 0x1 ;  /* 0x0000000613077211 */ /* 0x000fe200078e08ff */
[----:B------:R-:W-:Y:S01]  /*0fa0*/  IMAD.MOV.U32 R106, RZ, RZ, 0x3f800000 ;  /* 0x3f800000ff6a7424 */ /* 0x000fe200078e00ff */
[----:B------:R-:W-:Y:S01]  /*0fb0*/  IADD3 R105, P0, P1, R8, c[0x0][0x170], R5 ;  /* 0x00005c0008697a10 */ /* 0x000fe2000791e005 */
[----:B------:R-:W-:Y:S01]  /*0fc0*/  IMAD.IADD R5, R11, 0x1, R14 ;  /* 0x000000010b057824 */ /* 0x000fe200078e020e */
[-C--:B------:R-:W-:Y:S01]  /*0fd0*/  LEA R152, P2, R6, R127.reuse, 0x1 ;  /* 0x0000007f06987211 */ /* 0x080fe200078408ff */
[----:B------:R-:W-:Y:S01]  /*0fe0*/  IMAD R8, R19, 0x2, R7 ;  /* 0x0000000213087824 */ /* 0x000fe200078e0207 */
[----:B------:R-:W-:Y:S01]  /*0ff0*/  IADD3.X R25, R12, c[0x0][0x174], R9, P0, P1 ;  /* 0x00005d000c197a10 */ /* 0x000fe200007e2409 */
[----:B------:R-:W-:Y:S01]  /*1000*/  IMAD R11, R2, c[0x0][0x1b8], RZ ;  /* 0x00006e00020b7a24 */ /* 0x000fe200078e02ff */
[-C--:B------:R-:W-:Y:S01]  /*1010*/  LEA R158, P0, R3, R127.reuse, 0x1 ;  /* 0x0000007f039e7211 */ /* 0x080fe200078008ff */
[----:B------:R-:W-:Y:S01]  /*1020*/  IMAD R2, R19, 0x2, R8 ;  /* 0x0000000213027824 */ /* 0x000fe200078e0208 */
[C---:B------:R-:W-:Y:S01]  /*1030*/  LEA R154, P1, R4.reuse, R127, 0x1 ;  /* 0x0000007f049a7211 */ /* 0x040fe200078208ff */
[----:B------:R-:W-:Y:S01]  /*1040*/  CS2R R74, SRZ ;  /* 0x00000000004a7805 */ /* 0x000fe2000001ff00 */
[-C--:B------:R-:W-:Y:S01]  /*1050*/  LEA.HI.X.SX32 R159, R3, R17.reuse, 0x1, P0 ;  /* 0x00000011039f7211 */ /* 0x080fe200000f0eff */
[C---:B------:R-:W-:Y:S01]  /*1060*/  IMAD R9, R19.reuse, 0x2, R2 ;  /* 0x0000000213097824 */ /* 0x040fe200078e0202 */
[-C--:B------:R-:W-:Y:S01]  /*1070*/  LEA.HI.X.SX32 R155, R4, R17.reuse, 0x1, P1 ;  /* 0x00000011049b7211 */ /* 0x080fe200008f0eff */
[----:B------:R-:W-:Y:S01]  /*1080*/  CS2R R76, SRZ ;  /* 0x00000000004c7805 */ /* 0x000fe2000001ff00 */
[----:B------:R-:W-:Y:S01]  /*1090*/  LEA.HI.X.SX32 R153, R6, R17, 0x1, P2 ;  /* 0x0000001106997211 */ /* 0x000fe200010f0eff */
[----:B------:R-:W-:Y:S01]  /*10a0*/  IMAD R3, R19, 0x2, R9 ;  /* 0x0000000213037824 */ /* 0x000fe200078e0209 */
[-C--:B------:R-:W-:Y:S01]  /*10b0*/  LEA R150, P0, R7, R127.reuse, 0x1 ;  /* 0x0000007f07967211 */ /* 0x080fe200078008ff */
[----:B------:R-:W-:Y:S01]  /*10c0*/  CS2R R78, SRZ ;  /* 0x00000000004e7805 */ /* 0x000fe2000001ff00 */
[----:B------:R-:W-:Y:S01]  /*10d0*/  LEA R148, P1, R8, R127, 0x1 ;  /* 0x0000007f08947211 */ /* 0x000fe200078208ff */
[----:B------:R-:W-:Y:S01]  /*10e0*/  CS2R R80, SRZ ;  /* 0x0000000000507805 */ /* 0x000fe2000001ff00 */
[----:B------:R-:W-:Y:S01]  /*10f0*/  LEA R4, R19, R3, 0x1 ;  /* 0x0000000313047211 */ /* 0x000fe200078e08ff */
[----:B------:R-:W-:Y:S01]  /*1100*/  CS2R R82, SRZ ;  /* 0x0000000000527805 */ /* 0x000fe2000001ff00 */
[----:B------:R-:W-:Y:S01]  /*1110*/  LEA.HI.X.SX32 R151, R7, R17, 0x1, P0 ;  /* 0x0000001107977211 */ /* 0x000fe200000f0eff */
[----:B------:R-:W-:Y:S01]  /*1120*/  CS2R R84, SRZ ;  /* 0x0000000000547805 */ /* 0x000fe2000001ff00 */
[C---:B------:R-:W-:Y:S01]  /*1130*/  LEA R146, P0, R2.reuse, R127, 0x1 ;  /* 0x0000007f02927211 */ /* 0x040fe200078008ff */
[----:B------:R-:W-:Y:S01]  /*1140*/  IMAD R6, R19, 0x2, R4 ;  /* 0x0000000213067824 */ /* 0x000fe200078e0204 */
[----:B------:R-:W-:Y:S01]  /*1150*/  LEA R12, R27, R11, 0x2 ;  /* 0x0000000b1b0c7211 */ /* 0x000fe200078e10ff */
[----:B------:R-:W-:Y:S01]  /*1160*/  CS2R R86, SRZ ;  /* 0x0000000000567805 */ /* 0x000fe2000001ff00 */
[-C--:B------:R-:W-:Y:S01]  /*1170*/  LEA.HI.X.SX32 R147, R2, R17.reuse, 0x1, P0 ;  /* 0x0000001102937211 */ /* 0x080fe200000f0eff */
[----:B------:R-:W-:Y:S01]  /*1180*/  IMAD R7, R19, 0x2, R6 ;  /* 0x0000000213077824 */ /* 0x000fe200078e0206 */
[----:B------:R-:W-:Y:S01]  /*1190*/  LEA.HI.X.SX32 R149, R8, R17, 0x1, P1 ;  /* 0x0000001108957211 */ /* 0x000fe200008f0eff */
[----:B------:R-:W-:Y:S01]  /*11a0*/  IMAD R13, R27, 0x4, R12 ;  /* 0x000000041b0d7824 */ /* 0x000fe200078e020c */
[----:B------:R-:W-:Y:S01]  /*11b0*/  LEA R144, P1, R9, R127, 0x1 ;  /* 0x0000007f09907211 */ /* 0x000fe200078208ff */
[----:B------:R-:W-:Y:S01]  /*11c0*/  CS2R R52, SRZ ;  /* 0x0000000000347805 */ /* 0x000fe2000001ff00 */
[----:B------:R-:W-:Y:S01]  /*11d0*/  LEA R2, R19, R7, 0x1 ;  /* 0x0000000713027211 */ /* 0x000fe200078e08ff */
[----:B------:R-:W-:Y:S01]  /*11e0*/  IMAD R14, R27, 0x4, R13 ;  /* 0x000000041b0e7824 */ /* 0x000fe200078e020d */
[----:B------:R-:W-:Y:S01]  /*11f0*/  LEA R142, P0, R3, R127, 0x1 ;  /* 0x0000007f038e7211 */ /* 0x000fe200078008ff */
[----:B------:R-:W-:Y:S01]  /*1200*/  CS2R R54, SRZ ;  /* 0x0000000000367805 */ /* 0x000fe2000001ff00 */
[-C--:B------:R-:W-:Y:S01]  /*1210*/  LEA.HI.X.SX32 R145, R9, R17.reuse, 0x1, P1 ;  /* 0x0000001109917211 */ /* 0x080fe200008f0eff */
[----:B------:R-:W-:Y:S01]  /*1220*/  IMAD R8, R19, 0x2, R2 ;  /* 0x0000000213087824 */ /* 0x000fe200078e0202 */
[----:B------:R-:W-:-:S02]  /*1230*/  LEA.HI.X.SX32 R143, R3, R17, 0x1, P0 ;  /* 0x00000011038f7211 */ /* 0x000fc400000f0eff */
[-C--:B------:R-:W-:Y:S01]  /*1240*/  LEA R140, P1, R4, R127.reuse, 0x1 ;  /* 0x0000007f048c7211 */ /* 0x080fe200078208ff */
[C---:B------:R-:W-:Y:S01]  /*1250*/  IMAD R3, R19.reuse, 0x2, R8 ;  /* 0x0000000213037824 */ /* 0x040fe200078e0208 */
[----:B------:R-:W-:Y:S02]  /*1260*/  LEA R134, P2, R2, R127, 0x1 ;  /* 0x0000007f02867211 */ /* 0x000fe400078408ff */
[----:B------:R-:W-:Y:S02]  /*1270*/  LEA.HI.X.SX32 R141, R4, R17, 0x1, P1 ;  /* 0x00000011048d7211 */ /* 0x000fe400008f0eff */
[----:B------:R-:W-:Y:S02]  /*1280*/  LEA R4, R19, R3, 0x1 ;  /* 0x0000000313047211 */ /* 0x000fe400078e08ff */
[----:B------:R-:W-:Y:S02]  /*1290*/  LEA R15, R27, R14, 0x2 ;  /* 0x0000000e1b0f7211 */ /* 0x000fe400078e10ff */
[----:B------:R-:W-:Y:S01]  /*12a0*/  LEA.HI.X.SX32 R135, R2, R17, 0x1, P2 ;  /* 0x0000001102877211 */ /* 0x000fe200010f0eff */
[----:B------:R-:W-:Y:S01]  /*12b0*/  IMAD R2, R19, 0x2, R4 ;  /* 0x0000000213027824 */ /* 0x000fe200078e0204 */
[-C--:B------:R-:W-:Y:S01]  /*12c0*/  LEA R138, P0, R6, R127.reuse, 0x1 ;  /* 0x0000007f068a7211 */ /* 0x080fe200078008ff */
[----:B------:R-:W-:Y:S01]  /*12d0*/  IMAD R16, R27, 0x4, R15 ;  /* 0x000000041b107824 */ /* 0x000fe200078e020f */
[----:B------:R-:W-:-:S02]  /*12e0*/  LEA R136, P1, R7, R127, 0x1 ;  /* 0x0000007f07887211 */ /* 0x000fc400078208ff */
[----:B------:R-:W-:Y:S02]  /*12f0*/  LEA R126, P3, R2, R127, 0x1 ;  /* 0x0000007f027e7211 */ /* 0x000fe400078608ff */
[----:B------:R-:W-:Y:S02]  /*1300*/  LEA R9, R27, R16, 0x2 ;  /* 0x000000101b097211 */ /* 0x000fe400078e10ff */
[-C--:B------:R-:W-:Y:S02]  /*1310*/  LEA.HI.X.SX32 R139, R6, R17.reuse, 0x1, P0 ;  /* 0x00000011068b7211 */ /* 0x080fe400000f0eff */
[----:B------:R-:W-:Y:S02]  /*1320*/  LEA.HI.X.SX32 R137, R7, R17, 0x1, P1 ;  /* 0x0000001107897211 */ /* 0x000fe400008f0eff */
[-C--:B------:R-:W-:Y:S02]  /*1330*/  LEA R132, P0, R8, R127.reuse, 0x1 ;  /* 0x0000007f08847211 */ /* 0x080fe400078008ff */
[----:B------:R-:W-:-:S02]  /*1340*/  LEA R130, P1, R3, R127, 0x1 ;  /* 0x0000007f03827211 */ /* 0x000fc400078208ff */
[----:B------:R-:W-:Y:S02]  /*1350*/  LEA R128, P2, R4, R127, 0x1 ;  /* 0x0000007f04807211 */ /* 0x000fe400078408ff */
[----:B------:R-:W-:Y:S02]  /*1360*/  LEA.HI.X.SX32 R127, R2, R17, 0x1, P3 ;  /* 0x00000011027f7211 */ /* 0x000fe400018f0eff */
[----:B------:R-:W-:Y:S02]  /*1370*/  LEA R2, R27, R9, 0x2 ;  /* 0x000000091b027211 */ /* 0x000fe400078e10ff */
[-C--:B------:R-:W-:Y:S02]  /*1380*/  LEA.HI.X.SX32 R131, R3, R17.reuse, 0x1, P1 ;  /* 0x0000001103837211 */ /* 0x080fe400008f0eff */
[----:B------:R-:W-:Y:S01]  /*1390*/  LEA.HI.X.SX32 R129, R4, R17, 0x1, P2 ;  /* 0x0000001104817211 */ /* 0x000fe200010f0eff */
[----:B------:R-:W-:Y:S01]  /*13a0*/  IMAD R3, R27, 0x4, R2 ;  /* 0x000000041b037824 */ /* 0x000fe200078e0202 */
[----:B------:R-:W-:-:S02]  /*13b0*/  LEA R122, P1, R12, R105, 0x1 ;  /* 0x000000690c7a7211 */ /* 0x000fc400078208ff */
[----:B------:R-:W-:Y:S02]  /*13c0*/  LEA R120, P2, R13, R105, 0x1 ;  /* 0x000000690d787211 */ /* 0x000fe400078408ff */
[C---:B------:R-:W-:Y:S02]  /*13d0*/  LEA R4, R27.reuse, R3, 0x2 ;  /* 0x000000031b047211 */ /* 0x040fe400078e10ff */
[----:B------:R-:W-:Y:S02]  /*13e0*/  LEA.HI.X.SX32 R133, R8, R17, 0x1, P0 ;  /* 0x0000001108857211 */ /* 0x000fe400000f0eff */
[-C--:B------:R-:W-:Y:S01]  /*13f0*/  LEA.HI.X.SX32 R123, R12, R25.reuse, 0x1, P1 ;  /* 0x000000190c7b7211 */ /* 0x080fe200008f0eff */
[----:B------:R-:W-:Y:S01]  /*1400*/  IMAD R6, R27, 0x4, R4 ;  /* 0x000000041b067824 */ /* 0x000fe200078e0204 */
[----:B------:R-:W-:Y:S02]  /*1410*/  LEA.HI.X.SX32 R121, R13, R25, 0x1, P2 ;  /* 0x000000190d797211 */ /* 0x000fe400010f0eff */
[----:B------:R-:W-:-:S02]  /*1420*/  LEA R124, P0, R11, R105, 0x1 ;  /* 0x000000690b7c7211 */ /* 0x000fc400078008ff */
[-C--:B------:R-:W-:Y:S02]  /*1430*/  LEA R108, P1, R15, R105.reuse, 0x1 ;  /* 0x000000690f6c7211 */ /* 0x080fe400078208ff */
[C---:B------:R-:W-:Y:S02]  /*1440*/  LEA R12, P2, R16.reuse, R105, 0x1 ;  /* 0x00000069100c7211 */ /* 0x040fe400078408ff */
[----:B------:R-:W-:Y:S02]  /*1450*/  LEA R7, R27, R6, 0x2 ;  /* 0x000000061b077211 */ /* 0x000fe400078e10ff */
[-C--:B------:R-:W-:Y:S02]  /*1460*/  LEA.HI.X.SX32 R125, R11, R25.reuse, 0x1, P0 ;  /* 0x000000190b7d7211 */ /* 0x080fe400000f0eff */
[-C--:B------:R-:W-:Y:S01]  /*1470*/  LEA.HI.X.SX32 R109, R15, R25.reuse, 0x1, P1 ;  /* 0x000000190f6d7211 */ /* 0x080fe200008f0eff */
[----:B------:R-:W-:Y:S01]  /*1480*/  IMAD R8, R27, 0x4, R7 ;  /* 0x000000041b087824 */ /* 0x000fe200078e0207 */
[----:B------:R-:W-:-:S02]  /*1490*/  LEA.HI.X.SX32 R13, R16, R25, 0x1, P2 ;  /* 0x00000019100d7211 */ /* 0x000fc400010f0eff */
[-C--:B------:R-:W-:Y:S02]  /*14a0*/  LEA R118, P0, R14, R105.reuse, 0x1 ;  /* 0x000000690e767211 */ /* 0x080fe400078008ff */
[----:B------:R-:W-:Y:S02]  /*14b0*/  LEA R16, P1, R2, R105, 0x1 ;  /* 0x0000006902107211 */ /* 0x000fe400078208ff */
[-C--:B------:R-:W-:Y:S02]  /*14c0*/  LEA.HI.X.SX32 R119, R14, R25.reuse, 0x1, P0 ;  /* 0x000000190e777211 */ /* 0x080fe400000f0eff */
[----:B------:R-:W-:Y:S02]  /*14d0*/  LEA.HI.X.SX32 R17, R2, R25, 0x1, P1 ;  /* 0x0000001902117211 */ /* 0x000fe400008f0eff */
[-C--:B------:R-:W-:Y:S02]  /*14e0*/  LEA R14, P0, R9, R105.reuse, 0x1 ;  /* 0x00000069090e7211 */ /* 0x080fe400078008ff */
[----:B------:R-:W-:-:S02]  /*14f0*/  LEA R18, P2, R3, R105, 0x1 ;  /* 0x0000006903127211 */ /* 0x000fc400078408ff */
[----:B------:R-:W-:Y:S02]  /*1500*/  LEA R2, R27, R8, 0x2 ;  /* 0x000000081b027211 */ /* 0x000fe400078e10ff */
[-C--:B------:R-:W-:Y:S02]  /*1510*/  LEA.HI.X.SX32 R15, R9, R25.reuse, 0x1, P0 ;  /* 0x00000019090f7211 */ /* 0x080fe400000f0eff */
[----:B------:R-:W-:Y:S01]  /*1520*/  LEA.HI.X.SX32 R19, R3, R25, 0x1, P2 ;  /* 0x0000001903137211 */ /* 0x000fe200010f0eff */
[----:B------:R-:W-:Y:S01]  /*1530*/  IMAD R3, R27, 0x4, R2 ;  /* 0x000000041b037824 */ /* 0x000fe200078e0202 */
[-C--:B------:R-:W-:Y:S02]  /*1540*/  LEA R20, P0, R4, R105.reuse, 0x1 ;  /* 0x0000006904147211 */ /* 0x080fe400078008ff */
[-C--:B------:R-:W-:Y:S02]  /*1550*/  LEA R22, P1, R6, R105.reuse, 0x1 ;  /* 0x0000006906167211 */ /* 0x080fe400078208ff */
[----:B------:R-:W-:-:S02]  /*1560*/  LEA R96, P2, R7, R105, 0x1 ;  /* 0x0000006907607211 */ /* 0x000fc400078408ff */
[----:B------:R-:W-:Y:S02]  /*1570*/  LEA.HI.X.SX32 R21, R4, R25, 0x1, P0 ;  /* 0x0000001904157211 */ /* 0x000fe400000f0eff */
[----:B------:R-:W-:Y:S02]  /*1580*/  LEA R4, R27, R3, 0x2 ;  /* 0x000000031b047211 */ /* 0x000fe400078e10ff */
[-C--:B------:R-:W-:Y:S02]  /*1590*/  LEA.HI.X.SX32 R23, R6, R25.reuse, 0x1, P1 ;  /* 0x0000001906177211 */ /* 0x080fe400008f0eff */
[----:B------:R-:W-:Y:S01]  /*15a0*/  LEA.HI.X.SX32 R97, R7, R25, 0x1, P2 ;  /* 0x0000001907617211 */ /* 0x000fe200010f0eff */
[----:B------:R-:W-:Y:S01]  /*15b0*/  IMAD.MOV.U32 R7, RZ, RZ, RZ ;  /* 0x000000ffff077224 */ /* 0x000fe200078e00ff */
[-C--:B------:R-:W-:Y:S02]  /*15c0*/  LEA R100, P1, R2, R105.reuse, 0x1 ;  /* 0x0000006902647211 */ /* 0x080fe400078208ff */
[----:B------:R-:W-:-:S02]  /*15d0*/  LEA R102, P2, R3, R105, 0x1 ;  /* 0x0000006903667211 */ /* 0x000fc400078408ff */
[-C--:B------:R-:W-:Y:S02]  /*15e0*/  LEA R104, P3, R4, R105.reuse, 0x1 ;  /* 0x0000006904687211 */ /* 0x080fe400078608ff */
[----:B------:R-:W-:Y:S02]  /*15f0*/  LEA R98, P0, R8, R105, 0x1 ;  /* 0x0000006908627211 */ /* 0x000fe400078008ff */
[----:B------:R-:W-:Y:S02]  /*1600*/  LOP3.LUT R9, R24, 0x30, R26, 0x78, !PT ;  /* 0x0000003018097812 */ /* 0x000fe400078e781a */
[-C--:B------:R-:W-:Y:S02]  /*1610*/  LEA.HI.X.SX32 R101, R2, R25.reuse, 0x1, P1 ;  /* 0x0000001902657211 */ /* 0x080fe400008f0eff */
[-C--:B------:R-:W-:Y:S02]  /*1620*/  LEA.HI.X.SX32 R103, R3, R25.reuse, 0x1, P2 ;  /* 0x0000001903677211 */ /* 0x080fe400010f0eff */
[-C--:B------:R-:W-:Y:S01]  /*1630*/  LEA.HI.X.SX32 R105, R4, R25.reuse, 0x1, P3 ;  /* 0x0000001904697211 */ /* 0x080fe200018f0eff */
[----:B------:R-:W-:Y:S01]  /*1640*/  IMAD.MOV.U32 R4, RZ, RZ, 0x3f800000 ;  /* 0x3f800000ff047424 */ /* 0x000fe200078e00ff */
[----:B------:R-:W-:Y:S01]  /*1650*/  LEA.HI.X.SX32 R99, R8, R25, 0x1, P0 ;  /* 0x0000001908637211 */ /* 0x000fe200000f0eff */
[----:B------:R-:W-:Y:S01]  /*1660*/  CS2R R2, SRZ ;  /* 0x0000000000027805 */ /* 0x000fe2000001ff00 */
[----:B------:R-:W-:-:S02]  /*1670*/  MOV R11, 0xff800000 ;  /* 0xff800000000b7802 */ /* 0x000fc40000000f00 */
[----:B------:R-:W-:Y:S02]  /*1680*/  LOP3.LUT R10, R10, 0x30, R26, 0x78, !PT ;  /* 0x000000300a0a7812 */ /* 0x000fe400078e781a */
[----:B------:R-:W-:Y:S02]  /*1690*/  LOP3.LUT R163, R9, 0x40, RZ, 0x3c, !PT ;  /* 0x0000004009a37812 */ /* 0x000fe400078e3cff */
.L_x_2:
[----:B------:R-:W-:-:S04]  /*16a0*/  IMAD.WIDE R28, R7, 0x2, R152 ;  /* 0x00000002071c7825 */ /* 0x000fc800078e0298 */
[C---:B------:R-:W-:Y:S01]  /*16b0*/  IMAD.WIDE R36, R7.reuse, 0x2, R148 ;  /* 0x0000000207247825 */ /* 0x040fe200078e0294 */
[----:B------:R0:W2:Y:S03]  /*16c0*/  LDG.E.U16 R89, [R28.64] ;  /* 0x000000041c597981 */ /* 0x0000a6000c1e1500 */
[C---:B------:R-:W-:Y:S01]  /*16d0*/  IMAD.WIDE R24, R7.reuse, 0x2, R158 ;  /* 0x0000000207187825 */ /* 0x040fe200078e029e */
[----:B------:R1:W3:Y:S03]  /*16e0*/  LDG.E.U16 R51, [R36.64] ;  /* 0x0000000424337981 */ /* 0x0002e6000c1e1500 */
[C---:B------:R-:W-:Y:S01]  /*16f0*/  IMAD.WIDE R26, R7.reuse, 0x2, R154 ;  /* 0x00000002071a7825 */ /* 0x040fe200078e029a */
[----:B------:R4:W5:Y:S03]  /*1700*/  LDG.E.U16 R47, [R24.64] ;  /* 0x00000004182f7981 */ /* 0x000966000c1e1500 */
[C---:B------:R-:W-:Y:S01]  /*1710*/  IMAD.WIDE R38, R7.reuse, 0x2, R146 ;  /* 0x0000000207267825 */ /* 0x040fe200078e0292 */
[----:B------:R0:W2:Y:S03]  /*1720*/  LDG.E.U16 R49, [R26.64] ;  /* 0x000000041a317981 */ /* 0x0000a6000c1e1500 */
[C---:B------:R-:W-:Y:S01]  /*1730*/  IMAD.WIDE R42, R7.reuse, 0x2, R140 ;  /* 0x00000002072a7825 */ /* 0x040fe200078e028c */
[----:B------:R0:W2:Y:S03]  /*1740*/  LDG.E.U16 R61, [R38.64] ;  /* 0x00000004263d7981 */ /* 0x0000a6000c1e1500 */
[----:B------:R-:W-:-:S02]  /*1750*/  IMAD.WIDE R32, R7, 0x2, R132 ;  /* 0x0000000207207825 */ /* 0x000fc400078e0284 */
[----:B------:R-:W2:Y:S02]  /*1760*/  LDG.E.U16 R43, [R42.64] ;  /* 0x000000042a2b7981 */ /* 0x000ea4000c1e1500 */
[C---:B------:R-:W-:Y:S02]  /*1770*/  IMAD.WIDE R44, R7.reuse, 0x2, R138 ;  /* 0x00000002072c7825 */ /* 0x040fe400078e028a */
[----:B------:R-:W2:Y:S02]  /*1780*/  LDG.E.U16 R33, [R32.64] ;  /* 0x0000000420217981 */ /* 0x000ea4000c1e1500 */
[C---:B------:R-:W-:Y:S02]  /*1790*/  IMAD.WIDE R30, R7.reuse, 0x2, R130 ;  /* 0x00000002071e7825 */ /* 0x040fe400078e0282 */
[----:B------:R-:W2:Y:S02]  /*17a0*/  LDG.E.U16 R45, [R44.64] ;  /* 0x000000042c2d7981 */ /* 0x000ea4000c1e1500 */
[----:B------:R-:W-:-:S02]  /*17b0*/  IMAD.WIDE R40, R7, 0x2, R144 ;  /* 0x0000000207287825 */ /* 0x000fc400078e0290 */
[----:B------:R-:W2:Y:S02]  /*17c0*/  LDG.E.U16 R31, [R30.64] ;  /* 0x000000041e1f7981 */ /* 0x000ea4000c1e1500 */
[C---:B------:R-:W-:Y:S02]  /*17d0*/  IMAD.WIDE R34, R7.reuse, 0x2, R136 ;  /* 0x0000000207227825 */ /* 0x040fe400078e0288 */
[----:B------:R-:W2:Y:S02]  /*17e0*/  LDG.E.U16 R41, [R40.64] ;  /* 0x0000000428297981 */ /* 0x000ea4000c1e1500 */
[C---:B-1----:R-:W-:Y:S02]  /*17f0*/  IMAD.WIDE R36, R7.reuse, 0x2, R128 ;  /* 0x0000000207247825 */ /* 0x042fe400078e0280 */
[----:B------:R-:W2:Y:S02]  /*1800*/  LDG.E.U16 R35, [R34.64] ;  /* 0x0000000422237981 */ /* 0x000ea4000c1e1500 */
[----:B0-----:R-:W-:-:S02]  /*1810*/  IMAD.WIDE R28, R7, 0x2, R142 ;  /* 0x00000002071c7825 */ /* 0x001fc400078e028e */
[----:B------:R-:W2:Y:S02]  /*1820*/  LDG.E.U16 R91, [R36.64] ;  /* 0x00000004245b7981 */ /* 0x000ea4000c1e1500 */
[C---:B------:R-:W-:Y:S02]  /*1830*/  IMAD.WIDE R38, R7.reuse, 0x2, R150 ;  /* 0x0000000207267825 */ /* 0x040fe400078e0296 */
[----:B------:R-:W2:Y:S02]  /*1840*/  LDG.E.U16 R28, [R28.64] ;  /* 0x000000041c1c7981 */ /* 0x000ea4000c1e1500 */
[C---:B------:R-:W-:Y:S02]  /*1850*/  IMAD.WIDE R26, R7.reuse, 0x2, R134 ;  /* 0x00000002071a7825 */ /* 0x040fe400078e0286 */
[----:B------:R-:W2:Y:S02]  /*1860*/  LDG.E.U16 R6, [R38.64] ;  /* 0x0000000426067981 */ /* 0x000ea4000c1e1500 */
[----:B----4-:R-:W-:-:S02]  /*1870*/  IMAD.WIDE R24, R7, 0x2, R126 ;  /* 0x0000000207187825 */ /* 0x010fc400078e027e */
[----:B------:R-:W4:Y:S04]  /*1880*/  LDG.E.U16 R8, [R26.64] ;  /* 0x000000041a087981 */ /* 0x000f28000c1e1500 */
[----:B------:R-:W4:Y:S04]  /*1890*/  LDG.E.U16 R92, [R24.64] ;  /* 0x00000004185c7981 */ /* 0x000f28000c1e1500 */
[----:B------:R-:W-:Y:S06]  /*18a0*/  BAR.SYNC.DEFER_BLOCKING 0x0 ;  /* 0x0000000000007b1d */ /* 0x000fec0000010000 */
[----:B---3--:R-:W-:Y:S04]  /*18b0*/  STS.U16 [R0+0x2400], R51 ;  /* 0x0024003300007388 */ /* 0x008fe80000000400 */
[----:B-----5:R-:W-:Y:S04]  /*18c0*/  STS.U16 [R0+0x2000], R47 ;  /* 0x0020002f00007388 */ /* 0x020fe80000000400 */
[----:B--2---:R-:W-:Y:S04]  /*18d0*/  STS.U16 [R0+0x2800], R43 ;  /* 0x0028002b00007388 */ /* 0x004fe80000000400 */
[----:B------:R-:W-:Y:S04]  /*18e0*/  STS.U16 [R0+0x2c00], R33 ;  /* 0x002c002100007388 */ /* 0x000fe80000000400 */
        /* <DEDUP_REMOVED lines=10> */
[----:B----4-:R-:W-:Y:S04]  /*1990*/  STS.U16 [R157+0x2b00], R8 ;  /* 0x002b00089d007388 */ /* 0x010fe80000000400 */
[----:B------:R-:W-:Y:S04]  /*19a0*/  STS.U16 [R157+0x2f00], R92 ;  /* 0x002f005c9d007388 */ /* 0x000fe80000000400 */
[----:B------:R-:W-:Y:S06]  /*19b0*/  BAR.SYNC.DEFER_BLOCKING 0x0 ;  /* 0x0000000000007b1d */ /* 0x000fec0000010000 */
[----:B------:R-:W-:Y:S04]  /*19c0*/  LDSM.16.MT88.4 R60, [R5] ;  /* 0x00000000053c783b */ /* 0x000fe80000004200 */
[----:B------:R-:W0:Y:S04]  /*19d0*/  LDSM.16.M88.4 R44, [R9+0x2400] ;  /* 0x00240000092c783b */ /* 0x000e280000000200 */
[----:B------:R-:W1:Y:S04]  /*19e0*/  LDSM.16.M88.4 R48, [R9+0x2000] ;  /* 0x002000000930783b */ /* 0x000e680000000200 */
[----:B------:R-:W2:Y:S04]  /*19f0*/  LDSM.16.M88.4 R36, [R9+0x2800] ;  /* 0x002800000924783b */ /* 0x000ea80000000200 */
[----:B------:R-:W3:Y:S04]  /*1a00*/  LDSM.16.M88.4 R24, [R9+0x2c00] ;  /* 0x002c00000918783b */ /* 0x000ee80000000200 */
[----:B------:R-:W4:Y:S04]  /*1a10*/  LDSM.16.MT88.4 R32, [R5+0x800] ;  /* 0x000800000520783b */ /* 0x000f280000004200 */
[----:B------:R-:W-:Y:S01]  /*1a20*/  LDSM.16.MT88.4 R92, [R5+0x1000] ;  /* 0x00100000055c783b */ /* 0x000fe20000004200 */
[C---:B0-----:R-:W-:Y:S08]  /*1a30*/  HMMA.16816.F32 R28, R60.reuse, R44, RZ ;  /* 0x0000002c3c1c723c */ /* 0x041ff000000018ff */
[C---:B-1----:R-:W-:Y:S08]  /*1a40*/  HMMA.16816.F32 R88, R60.reuse, R48, RZ ;  /* 0x000000303c58723c */ /* 0x042ff000000018ff */
[C---:B--2---:R-:W-:Y:S08]  /*1a50*/  HMMA.16816.F32 R40, R60.reuse, R36, RZ ;  /* 0x000000243c28723c */ /* 0x044ff000000018ff */
[----:B---3--:R-:W-:Y:S08]  /*1a60*/  HMMA.16816.F32 R60, R60, R24, RZ ;  /* 0x000000183c3c723c */ /* 0x008ff000000018ff */
[C---:B----4-:R-:W-:Y:S01]  /*1a70*/  HMMA.16816.F32 R44, R32.reuse, R46, R28 ;  /* 0x0000002e202c723c */ /* 0x050fe2000000181c */
[----:B------:R-:W0:Y:S07]  /*1a80*/  LDSM.16.M88.4 R28, [R163+0x2000] ;  /* 0x00200000a31c783b */ /* 0x000e2e0000000200 */
[C---:B------:R-:W-:Y:S01]  /*1a90*/  HMMA.16816.F32 R48, R32.reuse, R50, R88 ;  /* 0x000000322030723c */ /* 0x040fe20000001858 */
[----:B------:R-:W-:Y:S07]  /*1aa0*/  LDSM.16.M88.4 R88, [R163+0x2800] ;  /* 0x00280000a358783b */ /* 0x000fee0000000200 */
[C---:B------:R-:W-:Y:S01]  /*1ab0*/  HMMA.16816.F32 R60, R32.reuse, R26, R60 ;  /* 0x0000001a203c723c */ /* 0x040fe2000000183c */
[----:B------:R-:W1:Y:S07]  /*1ac0*/  LDSM.16.M88.4 R24, [R163+0x2400] ;  /* 0x00240000a318783b */ /* 0x000e6e0000000200 */
[----:B------:R-:W-:Y:S01]  /*1ad0*/  HMMA.16816.F32 R40, R32, R38, R40 ;  /* 0x000000262028723c */ /* 0x000fe20000001828 */
[----:B------:R-:W2:Y:S04]  /*1ae0*/  LDSM.16.M88.4 R32, [R163+0x2c00] ;  /* 0x002c0000a320783b */ /* 0x000ea80000000200 */
[----:B------:R-:W3:Y:S03]  /*1af0*/  LDSM.16.MT88.4 R36, [R5+0x1800] ;  /* 0x001800000524783b */ /* 0x000ee60000004200 */
[C---:B0-----:R-:W-:Y:S08]  /*1b00*/  HMMA.16816.F32 R48, R92.reuse, R28, R48 ;  /* 0x0000001c5c30723c */ /* 0x041ff00000001830 */
[C---:B-1----:R-:W-:Y:S07]  /*1b10*/  HMMA.16816.F32 R44, R92.reuse, R24, R44 ;  /* 0x000000185c2c723c */ /* 0x042fee000000182c */
[C---:B------:R-:W-:Y:S01]  /*1b20*/  IMAD.WIDE R24, R2.reuse, 0x2, R124 ;  /* 0x0000000202187825 */ /* 0x040fe200078e027c */
[C---:B------:R-:W-:Y:S04]  /*1b30*/  HMMA.16816.F32 R40, R92.reuse, R88, R40 ;  /* 0x000000585c28723c */ /* 0x040fe80000001828 */
[----:B------:R0:W4:Y:S04]  /*1b40*/  LDG.E.U16 R8, [R24.64] ;  /* 0x0000000418087981 */ /* 0x000128000c1e1500 */
[----:B--2---:R-:W-:Y:S07]  /*1b50*/  HMMA.16816.F32 R92, R92, R32, R60 ;  /* 0x000000205c5c723c */ /* 0x004fee000000183c */
[C---:B------:R-:W-:Y:S01]  /*1b60*/  IMAD.WIDE R32, R2.reuse, 0x2, R122 ;  /* 0x0000000202207825 */ /* 0x040fe200078e027a */
[----:B---3--:R-:W-:Y:S03]  /*1b70*/  HMMA.16816.F32 R28, R36, R30, R48 ;  /* 0x0000001e241c723c */ /* 0x008fe60000001830 */
[----:B0-----:R-:W-:-:S02]  /*1b80*/  IMAD.WIDE R24, R2, 0x2, R108 ;  /* 0x0000000202187825 */ /* 0x001fc400078e026c */
[----:B------:R0:W2:Y:S02]  /*1b90*/  LDG.E.U16 R32, [R32.64] ;  /* 0x0000000420207981 */ /* 0x0000a4000c1e1500 */
[----:B------:R-:W-:-:S04]  /*1ba0*/  IMAD.WIDE R50, R2, 0x2, R118 ;  /* 0x0000000202327825 */ /* 0x000fc800078e0276 */
[C---:B------:R-:W-:Y:S01]  /*1bb0*/  IMAD.WIDE R48, R2.reuse, 0x2, R120 ;  /* 0x0000000202307825 */ /* 0x040fe200078e0278 */
[----:B0-----:R0:W3:Y:S05]  /*1bc0*/  LDG.E.U16 R33, [R50.64] ;  /* 0x0000000432217981 */ /* 0x0010ea000c1e1500 */
[----:B------:R1:W5:Y:S01]  /*1bd0*/  LDG.E.U16 R49, [R48.64] ;  /* 0x0000000430317981 */ /* 0x000362000c1e1500 */
[----:B0-----:R-:W-:-:S03]  /*1be0*/  IMAD.WIDE R50, R2, 0x2, R14 ;  /* 0x0000000202327825 */ /* 0x001fc600078e020e */
[----:B-1----:R0:W2:Y:S01]  /*1bf0*/  LDG.E.U16 R48, [R24.64] ;  /* 0x0000000418307981 */ /* 0x0020a2000c1e1500 */
[----:B------:R-:W-:-:S03]  /*1c00*/  IMAD.WIDE R60, R2, 0x2, R22 ;  /* 0x00000002023c7825 */ /* 0x000fc600078e0216 */
[----:B------:R1:W3:Y:S01]  /*1c10*/  LDG.E.U16 R111, [R50.64] ;  /* 0x00000004326f7981 */ /* 0x0002e2000c1e1500 */
[----:B------:R-:W-:-:S03]  /*1c20*/  IMAD.WIDE R62, R2, 0x2, R18 ;  /* 0x00000002023e7825 */ /* 0x000fc600078e0212 */
[----:B------:R1:W3:Y:S01]  /*1c30*/  LDG.E.U16 R110, [R60.64] ;  /* 0x000000043c6e7981 */ /* 0x0002e2000c1e1500 */
[----:B0-----:R-:W-:Y:S01]  /*1c40*/  HMMA.16816.F32 R24, R36, R26, R44 ;  /* 0x0000001a2418723c */ /* 0x001fe2000000182c */
[----:B-1----:R-:W-:-:S06]  /*1c50*/  IMAD.WIDE R50, R2, 0x2, R98 ;  /* 0x0000000202327825 */ /* 0x002fcc00078e0262 */
[----:B------:R-:W-:-:S04]  /*1c60*/  IMAD.WIDE R44, R2, 0x2, R16 ;  /* 0x00000002022c7825 */ /* 0x000fc800078e0210 */
[C---:B------:R-:W-:Y:S02]  /*1c70*/  IMAD.WIDE R46, R2.reuse, 0x2, R12 ;  /* 0x00000002022e7825 */ /* 0x040fe400078e020c */
[----:B------:R0:W3:Y:S02]  /*1c80*/  LDG.E.U16 R45, [R44.64] ;  /* 0x000000042c2d7981 */ /* 0x0000e4000c1e1500 */
[C---:B------:R-:W-:Y:S02]  /*1c90*/  IMAD.WIDE R60, R2.reuse, 0x2, R102 ;  /* 0x00000002023c7825 */ /* 0x040fe400078e0266 */
[----:B------:R1:W3:Y:S04]  /*1ca0*/  LDG.E.U16 R46, [R46.64] ;  /* 0x000000042e2e7981 */ /* 0x0002e8000c1e1500 */
[----:B------:R1:W3:Y:S04]  /*1cb0*/  LDG.E.U16 R114, [R60.64] ;  /* 0x000000043c727981 */ /* 0x0002e8000c1e1500 */
[----:B0-----:R0:W3:Y:S04]  /*1cc0*/  LDG.E.U16 R44, [R50.64] ;  /* 0x00000004322c7981 */ /* 0x0010e8000c1e1500 */
[----:B-1----:R1:W3:Y:S01]  /*1cd0*/  LDG.E.U16 R47, [R62.64] ;  /* 0x000000043e2f7981 */ /* 0x0022e2000c1e1500 */
[----:B0-----:R-:W-:-:S04]  /*1ce0*/  IMAD.WIDE R50, R2, 0x2, R20 ;  /* 0x0000000202327825 */ /* 0x001fc800078e0214 */
[C---:B-1----:R-:W-:Y:S01]  /*1cf0*/  IMAD.WIDE R62, R2.reuse, 0x2, R96 ;  /* 0x00000002023e7825 */ /* 0x042fe200078e0260 */
[----:B------:R0:W3:Y:S03]  /*1d00*/  LDG.E.U16 R156, [R50.64] ;  /* 0x00000004329c7981 */ /* 0x0000e6000c1e1500 */
[C---:B------:R-:W-:Y:S02]  /*1d10*/  IMAD.WIDE R60, R2.reuse, 0x2, R104 ;  /* 0x00000002023c7825 */ /* 0x040fe400078e0268 */
[----:B------:R-:W3:Y:S04]  /*1d20*/  LDG.E.U16 R62, [R62.64] ;  /* 0x000000043e3e7981 */ /* 0x000ee8000c1e1500 */
[----:B------:R-:W3:Y:S01]  /*1d30*/  LDG.E.U16 R60, [R60.64] ;  /* 0x000000043c3c7981 */ /* 0x000ee2000c1e1500 */
[----:B0-----:R-:W-:-:S06]  /*1d40*/  IMAD.WIDE R50, R2, 0x2, R100 ;  /* 0x0000000202327825 */ /* 0x001fcc00078e0264 */
[----:B------:R-:W3:Y:S01]  /*1d50*/  LDG.E.U16 R50, [R50.64] ;  /* 0x0000000432327981 */ /* 0x000ee2000c1e1500 */
[C---:B------:R-:W-:Y:S01]  /*1d60*/  HMMA.16816.F32 R88, R36.reuse, R90, R40 ;  /* 0x0000005a2458723c */ /* 0x040fe20000001828 */
[----:B------:R-:W-:Y:S02]  /*1d70*/  FMUL R6, R28, c[0x0][0x188] ;  /* 0x000062001c067a20 */ /* 0x000fe40000400000 */
[----:B------:R-:W-:Y:S05]  /*1d80*/  BAR.SYNC.DEFER_BLOCKING 0x0 ;  /* 0x0000000000007b1d */ /* 0x000fea0000010000 */
[----:B------:R-:W-:Y:S07]  /*1d90*/  HMMA.16816.F32 R92, R36, R34, R92 ;  /* 0x00000022245c723c */ /* 0x000fee000000185c */
[----:B------:R-:W-:-:S05]  /*1da0*/  FMUL R35, R29, c[0x0][0x188] ;  /* 0x000062001d237a20 */ /* 0x000fca0000400000 */
[----:B------:R-:W-:Y:S01]  /*1db0*/  FMNMX R35, R6, R35, !PT ;  /* 0x0000002306237209 */ /* 0x000fe20007800000 */
[----:B------:R-:W-:-:S05]  /*1dc0*/  FMUL R6, R24, c[0x0][0x188] ;  /* 0x0000620018067a20 */ /* 0x000fca0000400000 */
[----:B------:R-:W-:Y:S01]  /*1dd0*/  FMNMX R35, R6, R35, !PT ;  /* 0x0000002306237209 */ /* 0x000fe20007800000 */
[----:B------:R-:W-:-:S05]  /*1de0*/  FMUL R6, R25, c[0x0][0x188] ;  /* 0x0000620019067a20 */ /* 0x000fca0000400000 */
[----:B------:R-:W-:Y:S01]  /*1df0*/  FMNMX R35, R6, R35, !PT ;  /* 0x0000002306237209 */ /* 0x000fe20007800000 */
[----:B------:R-:W-:-:S05]  /*1e00*/  FMUL R6, R88, c[0x0][0x188] ;  /* 0x0000620058067a20 */ /* 0x000fca0000400000 */
[----:B------:R-:W-:Y:S01]  /*1e10*/  FMNMX R37, R6, R35, !PT ;  /* 0x0000002306257209 */ /* 0x000fe20007800000 */
[----:B------:R-:W-:Y:S02]  /*1e20*/  FMUL R6, R30, c[0x0][0x188] ;  /* 0x000062001e067a20 */ /* 0x000fe40000400000 */
[----:B------:R-:W-:-:S05]  /*1e30*/  FMUL R35, R31, c[0x0][0x188] ;  /* 0x000062001f237a20 */ /* 0x000fca0000400000 */
[----:B------:R-:W-:Y:S01]  /*1e40*/  FMNMX R35, R6, R35, !PT ;  /* 0x0000002306237209 */ /* 0x000fe20007800000 */
[----:B------:R-:W-:-:S05]  /*1e50*/  FMUL R6, R26, c[0x0][0x188] ;  /* 0x000062001a067a20 */ /* 0x000fca0000400000 */
[----:B------:R-:W-:Y:S01]  /*1e60*/  FMNMX R35, R6, R35, !PT ;  /* 0x0000002306237209 */ /* 0x000fe20007800000 */
[----:B------:R-:W-:Y:S02]  /*1e70*/  FMUL R6, R27, c[0x0][0x188] ;  /* 0x000062001b067a20 */ /* 0x000fe40000400000 */
[----:B------:R-:W-:-:S03]  /*1e80*/  FMUL R34, R89, c[0x0][0x188] ;  /* 0x0000620059227a20 */ /* 0x000fc60000400000 */
[----:B------:R-:W-:Y:S01]  /*1e90*/  FMNMX R35, R6, R35, !PT ;  /* 0x0000002306237209 */ /* 0x000fe20007800000 */
[----:B------:R-:W-:Y:S01]  /*1ea0*/  FMUL R6, R90, c[0x0][0x188] ;  /* 0x000062005a067a20 */ /* 0x000fe20000400000 */
[----:B------:R-:W-:Y:S01]  /*1eb0*/  FMNMX R37, R34, R37, !PT ;  /* 0x0000002522257209 */ /* 0x000fe20007800000 */
[----:B------:R-:W-:-:S03]  /*1ec0*/  FMUL R34, R92, c[0x0][0x188] ;  /* 0x000062005c227a20 */ /* 0x000fc60000400000 */
[----:B------:R-:W-:Y:S01]  /*1ed0*/  FMNMX R35, R6, R35, !PT ;  /* 0x0000002306237209 */ /* 0x000fe20007800000 */
[----:B------:R-:W-:Y:S01]  /*1ee0*/  FMUL R6, R91, c[0x0][0x188] ;  /* 0x000062005b067a20 */ /* 0x000fe20000400000 */
[----:B------:R-:W-:Y:S01]  /*1ef0*/  FMNMX R37, R34, R37, !PT ;  /* 0x0000002522257209 */ /* 0x000fe20007800000 */
[----:B------:R-:W-:-:S03]  /*1f00*/  FMUL R34, R93, c[0x0][0x188] ;  /* 0x000062005d227a20 */ /* 0x000fc60000400000 */
[----:B------:R-:W-:Y:S01]  /*1f10*/  FMNMX R35, R6, R35, !PT ;  /* 0x0000002306237209 */ /* 0x000fe20007800000 */
[----:B------:R-:W-:Y:S01]  /*1f20*/  FMUL R6, R94, c[0x0][0x188] ;  /* 0x000062005e067a20 */ /* 0x000fe20000400000 */
[----:B------:R-:W-:-:S04]  /*1f30*/  FMNMX R34, R34, R37, !PT ;  /* 0x0000002522227209 */ /* 0x000fc80007800000 */
[----:B------:R-:W-:Y:S01]  /*1f40*/  FMNMX R35, R6, R35, !PT ;  /* 0x0000002306237209 */ /* 0x000fe20007800000 */
[----:B------:R-:W-:Y:S01]  /*1f50*/  FMUL R6, R95, c[0x0][0x188] ;  /* 0x000062005f067a20 */ /* 0x000fe20000400000 */
[----:B------:R-:W0:Y:S04]  /*1f60*/  SHFL.BFLY PT, R37, R34, 0x2, 0x1f ;  /* 0x0c401f0022257f89 */ /* 0x000e2800000e0000 */
[----:B------:R-:W-:-:S05]  /*1f70*/  FMNMX R35, R6, R35, !PT ;  /* 0x0000002306237209 */ /* 0x000fca0007800000 */
[----:B------:R-:W1:Y:S01]  /*1f80*/  SHFL.BFLY PT, R36, R35, 0x2, 0x1f ;  /* 0x0c401f0023247f89 */ /* 0x000e6200000e0000 */
[----:B0-----:R-:W-:-:S05]  /*1f90*/  FMNMX R37, R34, R37, !PT ;  /* 0x0000002522257209 */ /* 0x001fca0007800000 */
[----:B------:R-:W0:Y:S01]  /*1fa0*/  SHFL.BFLY PT, R6, R37, 0x1, 0x1f ;  /* 0x0c201f0025067f89 */ /* 0x000e2200000e0000 */
[----:B-1----:R-:W-:-:S05]  /*1fb0*/  FMNMX R36, R35, R36, !PT ;  /* 0x0000002423247209 */ /* 0x002fca0007800000 */
[----:B------:R-:W1:Y:S01]  /*1fc0*/  SHFL.BFLY PT, R39, R36, 0x1, 0x1f ;  /* 0x0c201f0024277f89 */ /* 0x000e6200000e0000 */
[----:B0-----:R-:W-:-:S04]  /*1fd0*/  FMNMX R6, R37, R6, !PT ;  /* 0x0000000625067209 */ /* 0x001fc80007800000 */
[----:B------:R-:W-:-:S05]  /*1fe0*/  FMNMX R6, R6, R107, !PT ;  /* 0x0000006b06067209 */ /* 0x000fca0007800000 */
[--C-:B------:R-:W-:Y:S01]  /*1ff0*/  FFMA R28, R28, c[0x0][0x188], -R6.reuse ;  /* 0x000062001c1c7a23 */ /* 0x100fe20000000806 */
[----:B-1----:R-:W-:Y:S01]  /*2000*/  FMNMX R36, R36, R39, !PT ;  /* 0x0000002724247209 */ /* 0x002fe20007800000 */
[--C-:B------:R-:W-:Y:S02]  /*2010*/  FFMA R24, R24, c[0x0][0x188], -R6.reuse ;  /* 0x0000620018187a23 */ /* 0x100fe40000000806 */
[----:B------:R-:W-:Y:S02]  /*2020*/  FMUL R28, R28, 1.4426950216293334961 ;  /* 0x3fb8aa3b1c1c7820 */ /* 0x000fe40000400000 */
[--C-:B------:R-:W-:Y:S02]  /*2030*/  FFMA R25, R25, c[0x0][0x188], -R6.reuse ;  /* 0x0000620019197a23 */ /* 0x100fe40000000806 */
[----:B------:R0:W-:Y:S01]  /*2040*/  MUFU.EX2 R117, R28 ;  /* 0x0000001c00757308 */ /* 0x0001e20000000800 */
[----:B------:R-:W-:Y:S02]  /*2050*/  FFMA R29, R29, c[0x0][0x188], -R6 ;  /* 0x000062001d1d7a23 */ /* 0x000fe40000000806 */
[----:B------:R-:W-:-:S02]  /*2060*/  FMUL R24, R24, 1.4426950216293334961 ;  /* 0x3fb8aa3b18187820 */ /* 0x000fc40000400000 */
[----:B------:R-:W-:Y:S02]  /*2070*/  FMUL R25, R25, 1.4426950216293334961 ;  /* 0x3fb8aa3b19197820 */ /* 0x000fe40000400000 */
[----:B0-----:R-:W-:Y:S01]  /*2080*/  FADD R28, -R6, R107 ;  /* 0x0000006b061c7221 */ /* 0x001fe20000000100 */
[----:B------:R-:W-:Y:S01]  /*2090*/  MUFU.EX2 R113, R24 ;  /* 0x0000001800717308 */ /* 0x000fe20000000800 */
[----:B------:R-:W-:Y:S02]  /*20a0*/  FMUL R29, R29, 1.4426950216293334961 ;  /* 0x3fb8aa3b1d1d7820 */ /* 0x000fe40000400000 */
[----:B------:R-:W-:-:S05]  /*20b0*/  FMUL R28, R28, 1.4426950216293334961 ;  /* 0x3fb8aa3b1c1c7820 */ /* 0x000fca0000400000 */
[----:B------:R0:W1:Y:S01]  /*20c0*/  MUFU.EX2 R112, R25 ;  /* 0x0000001900707308 */ /* 0x0000620000000800 */
[----:B----4-:R4:W-:Y:S02]  /*20d0*/  STS.U16 [R0+0x2000], R8 ;  /* 0x0020000800007388 */ /* 0x0109e40000000400 */
[----:B----4-:R-:W-:Y:S02]  /*20e0*/  FMNMX R8, R36, R11, !PT ;  /* 0x0000000b24087209 */ /* 0x010fe40007800000 */
[----:B-----5:R-:W-:Y:S04]  /*20f0*/  STS.U16 [R0+0x2200], R49 ;  /* 0x0022003100007388 */ /* 0x020fe80000000400 */
[----:B--2---:R-:W-:Y:S04]  /*2100*/  STS.U16 [R0+0x2400], R48 ;  /* 0x0024003000007388 */ /* 0x004fe80000000400 */
[----:B---3--:R2:W-:Y:S04]  /*2110*/  STS.U16 [R0+0x2600], R111 ;  /* 0x0026006f00007388 */ /* 0x0085e80000000400 */
[----:B------:R3:W-:Y:S01]  /*2120*/  STS.U16 [R0+0x2a00], R110 ;  /* 0x002a006e00007388 */ /* 0x0007e20000000400 */
[----:B------:R-:W-:-:S02]  /*2130*/  FFMA R30, R30, c[0x0][0x188], -R8 ;  /* 0x000062001e1e7a23 */ /* 0x000fc40000000808 */
[--C-:B------:R-:W-:Y:S01]  /*2140*/  FFMA R31, R31, c[0x0][0x188], -R8.reuse ;  /* 0x000062001f1f7a23 */ /* 0x100fe20000000808 */
        /* <DEDUP_REMOVED lines=10> */
[----:B------:R5:W-:Y:S04]  /*21f0*/  STS.U16 [R162+0x2f00], R60 ;  /* 0x002f003ca2007388 */ /* 0x000be80000000400 */
[----:B------:R-:W-:Y:S01]  /*2200*/  BAR.SYNC.DEFER_BLOCKING 0x0 ;  /* 0x0000000000007b1d */ /* 0x000fe20000010000 */
[----:B------:R-:W-:-:S02]  /*2210*/  FFMA R26, R26, c[0x0][0x188], -R8 ;  /* 0x000062001a1a7a23 */ /* 0x000fc40000000808 */
[----:B------:R-:W-:Y:S02]  /*2220*/  FFMA R27, R27, c[0x0][0x188], -R8 ;  /* 0x000062001b1b7a23 */ /* 0x000fe40000000808 */
[----:B------:R-:W-:Y:S02]  /*2230*/  FMUL R30, R30, 1.4426950216293334961 ;  /* 0x3fb8aa3b1e1e7820 */ /* 0x000fe40000400000 */
[----:B------:R-:W-:Y:S02]  /*2240*/  FMUL R31, R31, 1.4426950216293334961 ;  /* 0x3fb8aa3b1f1f7820 */ /* 0x000fe40000400000 */
[----:B--2---:R-:W-:Y:S02]  /*2250*/  FMUL R111, R26, 1.4426950216293334961 ;  /* 0x3fb8aa3b1a6f7820 */ /* 0x004fe40000400000 */
[----:B---3--:R-:W-:Y:S01]  /*2260*/  FMUL R110, R27, 1.4426950216293334961 ;  /* 0x3fb8aa3b1b6e7820 */ /* 0x008fe20000400000 */
[----:B------:R-:W5:Y:S01]  /*2270*/  MUFU.EX2 R116, R29 ;  /* 0x0000001d00747308 */ /* 0x000f620000000800 */
[----:B------:R-:W-:-:S07]  /*2280*/  FADD R11, -R8, R11 ;  /* 0x0000000b080b7221 */ /* 0x000fce0000000100 */
[----:B------:R-:W2:Y:S01]  /*2290*/  MUFU.EX2 R107, R28 ;  /* 0x0000001c006b7308 */ /* 0x000ea20000000800 */
[----:B0-----:R-:W0:Y:S04]  /*22a0*/  LDSM.16.M88.4 R24, [R10+0x2200] ;  /* 0x002200000a18783b */ /* 0x001e280000000200 */
[----:B------:R-:W3:Y:S03]  /*22b0*/  LDSM.16.M88.4 R32, [R10+0x2a00] ;  /* 0x002a00000a20783b */ /* 0x000ee60000000200 */
[----:B------:R-:W-:Y:S01]  /*22c0*/  MUFU.EX2 R115, R30 ;  /* 0x0000001e00737308 */ /* 0x000fe20000000800 */
[----:B------:R-:W-:Y:S04]  /*22d0*/  LDSM.16.M88.4 R36, [R10+0x2800] ;  /* 0x002800000a24783b */ /* 0x000fe80000000200 */
[----:B------:R-:W-:Y:S03]  /*22e0*/  LDSM.16.M88.4 R44, [R10+0x2400] ;  /* 0x002400000a2c783b */ /* 0x000fe60000000200 */
[----:B----4-:R4:W0:Y:S01]  /*22f0*/  MUFU.EX2 R114, R31 ;  /* 0x0000001f00727308 */ /* 0x0108220000000800 */
[----:B------:R-:W-:Y:S01]  /*2300*/  FMUL R11, R11, 1.4426950216293334961 ;  /* 0x3fb8aa3b0b0b7820 */ /* 0x000fe20000400000 */
[----:B------:R-:W-:Y:S01]  /*2310*/  LDSM.16.M88.4 R40, [R10+0x2600] ;  /* 0x002600000a28783b */ /* 0x000fe20000000200 */
[----:B-1----:R-:W-:Y:S01]  /*2320*/  F2FP.PACK_AB R62, R112, R113 ;  /* 0x00000071703e723e */ /* 0x002fe200000000ff */
[----:B------:R-:W-:-:S02]  /*2330*/  FFMA R88, R88, c[0x0][0x188], -R6 ;  /* 0x0000620058587a23 */ /* 0x000fc40000000806 */
[----:B------:R-:W-:Y:S01]  /*2340*/  FFMA R90, R90, c[0x0][0x188], -R8 ;  /* 0x000062005a5a7a23 */ /* 0x000fe20000000808 */
[----:B------:R-:W-:Y:S04]  /*2350*/  LDSM.16.M88.4 R48, [R10+0x2000] ;  /* 0x002000000a30783b */ /* 0x000fe80000000200 */
[----:B----4-:R-:W1:Y:S01]  /*2360*/  LDSM.16.M88.4 R28, [R10+0x2c00] ;  /* 0x002c00000a1c783b */ /* 0x010e620000000200 */
[----:B------:R-:W-:Y:S08]  /*2370*/  MUFU.EX2 R111, R111 ;  /* 0x0000006f006f7308 */ /* 0x000ff00000000800 */
[----:B------:R-:W4:Y:S08]  /*2380*/  MUFU.EX2 R11, R11 ;  /* 0x0000000b000b7308 */ /* 0x000f300000000800 */
[----:B------:R-:W3:Y:S01]  /*2390*/  MUFU.EX2 R110, R110 ;  /* 0x0000006e006e7308 */ /* 0x000ee20000000800 */
[----:B-----5:R-:W-:Y:S01]  /*23a0*/  F2FP.PACK_AB R60, R116, R117 ;  /* 0x00000075743c723e */ /* 0x020fe200000000ff */
[C---:B--2---:R-:W-:Y:S01]  /*23b0*/  FMUL R64, R107.reuse, R64 ;  /* 0x000000406b407220 */ /* 0x044fe20000400000 */
[----:B0-----:R-:W-:Y:S01]  /*23c0*/  F2FP.PACK_AB R61, R114, R115 ;  /* 0x00000073723d723e */ /* 0x001fe200000000ff */
[----:B------:R-:W-:-:S02]  /*23d0*/  FMUL R65, R107, R65 ;  /* 0x000000416b417220 */ /* 0x000fc40000400000 */
[----:B------:R-:W-:Y:S02]  /*23e0*/  FMUL R80, R107, R80 ;  /* 0x000000506b507220 */ /* 0x000fe40000400000 */
[C---:B----4-:R-:W-:Y:S02]  /*23f0*/  FMUL R66, R11.reuse, R66 ;  /* 0x000000420b427220 */ /* 0x050fe40000400000 */
[----:B------:R-:W-:Y:S02]  /*2400*/  FMUL R67, R11, R67 ;  /* 0x000000430b437220 */ /* 0x000fe40000400000 */
[----:B------:R-:W-:Y:S02]  /*2410*/  FMUL R81, R107, R81 ;  /* 0x000000516b517220 */ /* 0x000fe40000400000 */
[C---:B------:R-:W-:Y:S01]  /*2420*/  FMUL R82, R11.reuse, R82 ;  /* 0x000000520b527220 */ /* 0x040fe20000400000 */
[----:B---3--:R-:W-:Y:S01]  /*2430*/  F2FP.PACK_AB R63, R110, R111 ;  /* 0x0000006f6e3f723e */ /* 0x008fe200000000ff */
[----:B------:R-:W-:-:S02]  /*2440*/  FMUL R83, R11, R83 ;  /* 0x000000530b537220 */ /* 0x000fc40000400000 */
[C---:B------:R-:W-:Y:S02]  /*2450*/  FMUL R84, R107.reuse, R84 ;  /* 0x000000546b547220 */ /* 0x040fe40000400000 */
[----:B------:R-:W-:Y:S02]  /*2460*/  FMUL R85, R107, R85 ;  /* 0x000000556b557220 */ /* 0x000fe40000400000 */
[C---:B------:R-:W-:Y:S02]  /*2470*/  FMUL R86, R11.reuse, R86 ;  /* 0x000000560b567220 */ /* 0x040fe40000400000 */
[----:B------:R-:W-:Y:S01]  /*2480*/  FMUL R87, R11, R87 ;  /* 0x000000570b577220 */ /* 0x000fe20000400000 */
[----:B------:R-:W-:Y:S01]  /*2490*/  HMMA.16816.F32 R64, R60, R24, R64 ;  /* 0x000000183c40723c */ /* 0x000fe20000001840 */
[C---:B------:R-:W-:Y:S02]  /*24a0*/  FMUL R76, R107.reuse, R76 ;  /* 0x0000004c6b4c7220 */ /* 0x040fe40000400000 */
[----:B------:R-:W-:-:S02]  /*24b0*/  FMUL R77, R107, R77 ;  /* 0x0000004d6b4d7220 */ /* 0x000fc40000400000 */
[C---:B------:R-:W-:Y:S02]  /*24c0*/  FMUL R78, R11.reuse, R78 ;  /* 0x0000004e0b4e7220 */ /* 0x040fe40000400000 */
[----:B------:R-:W-:Y:S01]  /*24d0*/  FMUL R79, R11, R79 ;  /* 0x0000004f0b4f7220 */ /* 0x000fe20000400000 */
[C---:B------:R-:W-:Y:S01]  /*24e0*/  HMMA.16816.F32 R80, R60.reuse, R32, R80 ;  /* 0x000000203c50723c */ /* 0x040fe20000001850 */
[----:B------:R-:W-:Y:S02]  /*24f0*/  FMUL R25, R88, 1.4426950216293334961 ;  /* 0x3fb8aa3b58197820 */ /* 0x000fe40000400000 */
[----:B------:R-:W-:Y:S02]  /*2500*/  FFMA R89, R89, c[0x0][0x188], -R6 ;  /* 0x0000620059597a23 */ /* 0x000fe40000000806 */
[----:B------:R-:W-:Y:S02]  /*2510*/  FFMA R91, R91, c[0x0][0x188], -R8 ;  /* 0x000062005b5b7a23 */ /* 0x000fe40000000808 */
[----:B------:R-:W-:Y:S01]  /*2520*/  FMUL R32, R90, 1.4426950216293334961 ;  /* 0x3fb8aa3b5a207820 */ /* 0x000fe20000400000 */
[----:B-1----:R-:W-:Y:S01]  /*2530*/  HMMA.16816.F32 R84, R60, R28, R84 ;  /* 0x0000001c3c54723c */ /* 0x002fe20000001854 */
[----:B------:R-:W-:-:S02]  /*2540*/  FMUL R68, R107, R68 ;  /* 0x000000446b447220 */ /* 0x000fc40000400000 */
[----:B------:R-:W-:Y:S02]  /*2550*/  FMUL R69, R107, R69 ;  /* 0x000000456b457220 */ /* 0x000fe40000400000 */
[C---:B------:R-:W-:Y:S02]  /*2560*/  FMUL R70, R11.reuse, R70 ;  /* 0x000000460b467220 */ /* 0x040fe40000400000 */
[----:B------:R-:W-:Y:S02]  /*2570*/  FMUL R71, R11, R71 ;  /* 0x000000470b477220 */ /* 0x000fe40000400000 */
[----:B------:R-:W-:Y:S02]  /*2580*/  FMUL R28, R89, 1.4426950216293334961 ;  /* 0x3fb8aa3b591c7820 */ /* 0x000fe40000400000 */
[----:B------:R-:W-:Y:S02]  /*2590*/  FFMA R92, R92, c[0x0][0x188], -R6 ;  /* 0x000062005c5c7a23 */ /* 0x000fe40000000806 */
[----:B------:R-:W-:-:S02]  /*25a0*/  FMUL R33, R91, 1.4426950216293334961 ;  /* 0x3fb8aa3b5b217820 */ /* 0x000fc40000400000 */
[----:B------:R-:W-:Y:S01]  /*25b0*/  FFMA R94, R94, c[0x0][0x188], -R8 ;  /* 0x000062005e5e7a23 */ /* 0x000fe20000000808 */
[----:B------:R-:W0:Y:S01]  /*25c0*/  MUFU.EX2 R25, R25 ;  /* 0x0000001900197308 */ /* 0x000e220000000800 */
[C---:B------:R-:W-:Y:S01]  /*25d0*/  HMMA.16816.F32 R76, R60.reuse, R36, R76 ;  /* 0x000000243c4c723c */ /* 0x040fe2000000184c */
[----:B------:R-:W-:Y:S01]  /*25e0*/  FMUL R24, R92, 1.4426950216293334961 ;  /* 0x3fb8aa3b5c187820 */ /* 0x000fe20000400000 */
[----:B------:R-:W1:Y:S01]  /*25f0*/  LDSM.16.M88.4 R88, [R10+0x2e00] ;  /* 0x002e00000a58783b */ /* 0x000e620000000200 */
[----:B------:R-:W-:Y:S02]  /*2600*/  FFMA R93, R93, c[0x0][0x188], -R6 ;  /* 0x000062005d5d7a23 */ /* 0x000fe40000000806 */
[----:B------:R-:W-:Y:S02]  /*2610*/  FFMA R95, R95, c[0x0][0x188], -R8 ;  /* 0x000062005f5f7a23 */ /* 0x000fe40000000808 */
[----:B------:R-:W2:Y:S01]  /*2620*/  MUFU.EX2 R32, R32 ;  /* 0x0000002000207308 */ /* 0x000ea20000000800 */
[----:B------:R-:W-:Y:S01]  /*2630*/  FMUL R36, R94, 1.4426950216293334961 ;  /* 0x3fb8aa3b5e247820 */ /* 0x000fe20000400000 */
[----:B------:R-:W-:Y:S01]  /*2640*/  HMMA.16816.F32 R68, R60, R44, R68 ;  /* 0x0000002c3c44723c */ /* 0x000fe20000001844 */
[----:B------:R-:W-:-:S02]  /*2650*/  FADD R116, R117, R116 ;  /* 0x0000007475747221 */ /* 0x000fc40000000000 */
[----:B------:R-:W-:-:S03]  /*2660*/  FADD R114, R115, R114 ;  /* 0x0000007273727221 */ /* 0x000fc60000000000 */
[----:B------:R-:W3:Y:S01]  /*2670*/  MUFU.EX2 R28, R28 ;  /* 0x0000001c001c7308 */ /* 0x000ee20000000800 */
[----:B------:R-:W-:Y:S02]  /*2680*/  FMUL R29, R93, 1.4426950216293334961 ;  /* 0x3fb8aa3b5d1d7820 */ /* 0x000fe40000400000 */
[----:B------:R-:W-:-:S05]  /*2690*/  FMUL R45, R95, 1.4426950216293334961 ;  /* 0x3fb8aa3b5f2d7820 */ /* 0x000fca0000400000 */
[----:B------:R-:W4:Y:S01]  /*26a0*/  MUFU.EX2 R33, R33 ;  /* 0x0000002100217308 */ /* 0x000f220000000800 */
[C---:B------:R-:W-:Y:S02]  /*26b0*/  FMUL R72, R107.reuse, R72 ;  /* 0x000000486b487220 */ /* 0x040fe40000400000 */
[----:B------:R-:W-:Y:S02]  /*26c0*/  FMUL R73, R107, R73 ;  /* 0x000000496b497220 */ /* 0x000fe40000400000 */
[C---:B------:R-:W-:Y:S02]  /*26d0*/  FMUL R74, R11.reuse, R74 ;  /* 0x0000004a0b4a7220 */ /* 0x040fe40000400000 */
[----:B------:R-:W-:Y:S01]  /*26e0*/  FMUL R75, R11, R75 ;  /* 0x0000004b0b4b7220 */ /* 0x000fe20000400000 */
[----:B------:R-:W5:Y:S01]  /*26f0*/  MUFU.EX2 R24, R24 ;  /* 0x0000001800187308 */ /* 0x000f620000000800 */
[----:B------:R-:W-:Y:S02]  /*2700*/  FADD R113, R113, R116 ;  /* 0x0000007471717221 */ /* 0x000fe40000000000 */
[----:B------:R-:W-:-:S05]  /*2710*/  FADD R111, R111, R114 ;  /* 0x000000726f6f7221 */ /* 0x000fca0000000000 */
[----:B------:R-:W1:Y:S01]  /*2720*/  MUFU.EX2 R36, R36 ;  /* 0x0000002400247308 */ /* 0x000e620000000800 */
[----:B------:R-:W-:Y:S02]  /*2730*/  FADD R112, R112, R113 ;  /* 0x0000007170707221 */ /* 0x000fe40000000000 */
[----:B------:R-:W-:Y:S01]  /*2740*/  FADD R111, R110, R111 ;  /* 0x0000006f6e6f7221 */ /* 0x000fe20000000000 */
[----:B------:R-:W-:Y:S04]  /*2750*/  HMMA.16816.F32 R72, R60, R40, R72 ;  /* 0x000000283c48723c */ /* 0x000fe80000001848 */
[----:B------:R-:W1:Y:S01]  /*2760*/  MUFU.EX2 R29, R29 ;  /* 0x0000001d001d7308 */ /* 0x000e620000000800 */
[----:B0-----:R-:W-:Y:S02]  /*2770*/  FADD R37, R25, R112 ;  /* 0x0000007019257221 */ /* 0x001fe40000000000 */
[----:B--2---:R-:W-:-:S05]  /*2780*/  FADD R40, R32, R111 ;  /* 0x0000006f20287221 */ /* 0x004fca0000000000 */
[----:B------:R-:W0:Y:S01]  /*2790*/  MUFU.EX2 R45, R45 ;  /* 0x0000002d002d7308 */ /* 0x000e220000000800 */
[----:B---3--:R-:W-:Y:S02]  /*27a0*/  FADD R37, R28, R37 ;  /* 0x000000251c257221 */ /* 0x008fe40000000000 */
[----:B----4-:R-:W-:Y:S02]  /*27b0*/  FADD R41, R33, R40 ;  /* 0x0000002821297221 */ /* 0x010fe40000000000 */
[----:B-----5:R-:W-:Y:S02]  /*27c0*/  FADD R40, R24, R37 ;  /* 0x0000002518287221 */ /* 0x020fe40000000000 */
[----:B-1----:R-:W-:Y:S02]  /*27d0*/  FADD R44, R36, R41 ;  /* 0x00000029242c7221 */ /* 0x002fe40000000000 */
[----:B------:R-:W-:Y:S02]  /*27e0*/  FADD R41, R29, R40 ;  /* 0x000000281d297221 */ /* 0x000fe40000000000 */
[----:B0-----:R-:W-:-:S03]  /*27f0*/  FADD R37, R45, R44 ;  /* 0x0000002c2d257221 */ /* 0x001fc60000000000 */
[----:B------:R-:W-:Y:S04]  /*2800*/  SHFL.BFLY PT, R44, R41, 0x2, 0x1f ;  /* 0x0c401f00292c7f89 */ /* 0x000fe800000e0000 */
[----:B------:R-:W0:Y:S01]  /*2810*/  SHFL.BFLY PT, R40, R37, 0x2, 0x1f ;  /* 0x0c401f0025287f89 */ /* 0x000e2200000e0000 */
[C---:B------:R-:W-:Y:S02]  /*2820*/  FMUL R56, R107.reuse, R56 ;  /* 0x000000386b387220 */ /* 0x040fe40000400000 */
[----:B------:R-:W-:Y:S02]  /*2830*/  FMUL R57, R107, R57 ;  /* 0x000000396b397220 */ /* 0x000fe40000400000 */
[C---:B------:R-:W-:Y:S02]  /*2840*/  FMUL R58, R11.reuse, R58 ;  /* 0x0000003a0b3a7220 */ /* 0x040fe40000400000 */
[----:B------:R-:W-:-:S02]  /*2850*/  FMUL R59, R11, R59 ;  /* 0x0000003b0b3b7220 */ /* 0x000fc40000400000 */
[C---:B------:R-:W-:Y:S02]  /*2860*/  FMUL R52, R107.reuse, R52 ;  /* 0x000000346b347220 */ /* 0x040fe40000400000 */
[----:B------:R-:W-:Y:S02]  /*2870*/  FMUL R53, R107, R53 ;  /* 0x000000356b357220 */ /* 0x000fe40000400000 */
[C---:B------:R-:W-:Y:S02]  /*2880*/  FMUL R54, R11.reuse, R54 ;  /* 0x000000360b367220 */ /* 0x040fe40000400000 */
[----:B------:R-:W-:Y:S01]  /*2890*/  FMUL R55, R11, R55 ;  /* 0x000000370b377220 */ /* 0x000fe20000400000 */
[C---:B------:R-:W-:Y:S08]  /*28a0*/  HMMA.16816.F32 R56, R60.reuse, R48, R56 ;  /* 0x000000303c38723c */ /* 0x040ff00000001838 */
[----:B------:R-:W-:Y:S07]  /*28b0*/  HMMA.16816.F32 R52, R60, R88, R52 ;  /* 0x000000583c34723c */ /* 0x000fee0000001834 */
[----:B------:R-:W-:Y:S01]  /*28c0*/  F2FP.PACK_AB R60, R28, R25 ;  /* 0x000000191c3c723e */ /* 0x000fe200000000ff */
[----:B0-----:R-:W-:Y:S01]  /*28d0*/  FADD R25, R37, R40 ;  /* 0x0000002825197221 */ /* 0x001fe20000000000 */
[----:B------:R-:W-:Y:S01]  /*28e0*/  F2FP.PACK_AB R62, R29, R24 ;  /* 0x000000181d3e723e */ /* 0x000fe200000000ff */
[----:B------:R-:W-:-:S03]  /*28f0*/  FADD R24, R41, R44 ;  /* 0x0000002c29187221 */ /* 0x000fc60000000000 */
[----:B------:R-:W0:Y:S04]  /*2900*/  SHFL.BFLY PT, R29, R25, 0x1, 0x1f ;  /* 0x0c201f00191d7f89 */ /* 0x000e2800000e0000 */
[----:B------:R-:W1:Y:S01]  /*2910*/  SHFL.BFLY PT, R28, R24, 0x1, 0x1f ;  /* 0x0c201f00181c7f89 */ /* 0x000e6200000e0000 */
[----:B------:R-:W-:Y:S02]  /*2920*/  IADD3 R3, R3, 0x20, RZ ;  /* 0x0000002003037810 */ /* 0x000fe40007ffe0ff */
[----:B------:R-:W-:Y:S02]  /*2930*/  F2FP.PACK_AB R61, R33, R32 ;  /* 0x00000020213d723e */ /* 0x000fe400000000ff */
[----:B------:R-:W-:Y:S02]  /*2940*/  ISETP.GE.AND P0, PT, R3, c[0x0][0x1d0], PT ;  /* 0x0000740003007a0c */ /* 0x000fe40003f06270 */
[----:B------:R-:W-:-:S07]  /*2950*/  F2FP.PACK_AB R63, R45, R36 ;  /* 0x000000242d3f723e */ /* 0x000fce00000000ff */
[----:B------:R-:W-:Y:S01]  /*2960*/  HMMA.16816.F32 R64, R60, R26, R64 ;  /* 0x0000001a3c40723c */ /* 0x000fe20000001840 */
[----:B0-----:R-:W-:-:S06]  /*2970*/  FADD R29, R25, R29 ;  /* 0x0000001d191d7221 */ /* 0x001fcc0000000000 */
[----:B------:R-:W-:Y:S01]  /*2980*/  MOV R26, 0x20 ;  /* 0x00000020001a7802 */ /* 0x000fe20000000f00 */
[----:B------:R-:W-:Y:S01]  /*2990*/  HMMA.16816.F32 R56, R60, R50, R56 ;  /* 0x000000323c38723c */ /* 0x000fe20000001838 */
[----:B-1----:R-:W-:Y:S02]  /*29a0*/  FADD R28, R24, R28 ;  /* 0x0000001c181c7221 */ /* 0x002fe40000000000 */
[----:B------:R-:W-:Y:S01]  /*29b0*/  FFMA R106, R11, R106, R29 ;  /* 0x0000006a0b6a7223 */ /* 0x000fe2000000001d */
[----:B------:R-:W-:Y:S01]  /*29c0*/  MOV R11, R8 ;  /* 0x00000008000b7202 */ /* 0x000fe20000000f00 */
[----:B------:R-:W-:-:S03]  /*29d0*/  FFMA R4, R107, R4, R28 ;  /* 0x000000046b047223 */ /* 0x000fc6000000001c */
[----:B------:R-:W-:Y:S01]  /*29e0*/  HMMA.16816.F32 R68, R60, R46, R68 ;  /* 0x0000002e3c44723c */ /* 0x000fe20000001844 */
[C---:B------:R-:W-:Y:S02]  /*29f0*/  IMAD R2, R26.reuse, c[0x0][0x1b4], R2 ;  /* 0x00006d001a027a24 */ /* 0x040fe400078e0202 */
[----:B------:R-:W-:Y:S02]  /*2a00*/  IMAD R7, R26, c[0x0][0x1a4], R7 ;  /* 0x000069001a077a24 */ /* 0x000fe400078e0207 */
[----:B------:R-:W-:-:S03]  /*2a10*/  IMAD.MOV.U32 R107, RZ, RZ, R6 ;  /* 0x000000ffff6b7224 */ /* 0x000fc600078e0006 */
[C---:B------:R-:W-:Y:S08]  /*2a20*/  HMMA.16816.F32 R72, R60.reuse, R42, R72 ;  /* 0x0000002a3c48723c */ /* 0x040ff00000001848 */
[C---:B------:R-:W-:Y:S08]  /*2a30*/  HMMA.16816.F32 R76, R60.reuse, R38, R76 ;  /* 0x000000263c4c723c */ /* 0x040ff0000000184c */
[C---:B------:R-:W-:Y:S08]  /*2a40*/  HMMA.16816.F32 R80, R60.reuse, R34, R80 ;  /* 0x000000223c50723c */ /* 0x040ff00000001850 */
[C---:B------:R-:W-:Y:S08]  /*2a50*/  HMMA.16816.F32 R84, R60.reuse, R30, R84 ;  /* 0x0000001e3c54723c */ /* 0x040ff00000001854 */
[----:B------:R-:W-:Y:S01]  /*2a60*/  HMMA.16816.F32 R52, R60, R90, R52 ;  /* 0x0000005a3c34723c */ /* 0x000fe20000001834 */
[----:B------:R-:W-:Y:S01]  /*2a70*/  @P0 CALL.REL.NOINC `(.L_x_1) ;  /* 0x0000001000000944 */ /* 0x000fe20003c00000 */
[----:B------:R-:W-:Y:S06]  /*2a80*/  BRA `(.L_x_2) ;  /* 0xffffec1000007947 */ /* 0x000fec000383ffff */
.L_x_1:
[----:B------:R-:W-:-:S08]  /*2a90*/  NOP ;  /* 0x0000000000007918 */ /* 0x000fd00000000000 */
[----:B------:R-:W-:Y:S01]  /*2aa0*/  IMAD.MOV.U32 R3, RZ, RZ, R6 ;  /* 0x000000ffff037224 */ /* 0x000fe200078e0006 */
[----:B------:R-:W-:-:S07]  /*2ab0*/  MOV R20, R8 ;  /* 0x0000000800147202 */ /* 0x000fce0000000f00 */
.L_x_0:
[----:B------:R-:W-:Y:S01]  /*2ac0*/  IMAD.MOV.U32 R15, RZ, RZ, R4 ;  /* 0x000000ffff0f7224 */ /* 0x000fe200078e0004 */
[----:B------:R-:W0:Y:S01]  /*2ad0*/  S2R R88, SR_CTAID.Y ;  /* 0x0000000000587919 */ /* 0x000e220000002600 */
[----:B------:R-:W-:Y:S01]  /*2ae0*/  IMAD.SHL.U32 R9, R165, 0x4, RZ ;  /* 0x00000004a5097824 */ /* 0x000fe200078e00ff */
[----:B------:R-:W-:Y:S01]  /*2af0*/  SHF.R.U32.HI R2, RZ, 0x1, R165 ;  /* 0x00000001ff027819 */ /* 0x000fe200000116a5 */
[C---:B------:R-:W-:Y:S01]  /*2b00*/  FMUL R22, R15.reuse, 8388608 ;  /* 0x4b0000000f167820 */ /* 0x040fe20000400000 */
[----:B------:R-:W-:Y:S01]  /*2b10*/  FSETP.GEU.AND P2, PT, R15, 1.175494350822287508e-38, PT ;  /* 0x008000000f00780b */ /* 0x000fe20003f4e000 */
[----:B------:R-:W-:Y:S01]  /*2b20*/  FMUL R23, R106, 8388608 ;  /* 0x4b0000006a177820 */ /* 0x000fe20000400000 */
[C---:B------:R-:W-:Y:S01]  /*2b30*/  SHF.L.U32 R0, R165.reuse, 0x3, RZ ;  /* 0x00000003a5007819 */ /* 0x040fe200000006ff */
[C---:B------:R-:W-:Y:S01]  /*2b40*/  IMAD.SHL.U32 R11, R165.reuse, 0x20, RZ ;  /* 0x00000020a50b7824 */ /* 0x040fe200078e00ff */
[----:B------:R-:W-:Y:S01]  /*2b50*/  SHF.L.U32 R8, R165, 0x8, RZ ;  /* 0x00000008a5087819 */ /* 0x000fe200000006ff */
[----:B------:R-:W-:Y:S01]  /*2b60*/  IMAD R6, R161, c[0x0][0x1c4], RZ ;  /* 0x00007100a1067a24 */ /* 0x000fe200078e02ff */
[----:B------:R-:W-:Y:S01]  /*2b70*/  FSEL R22, R22, R15, !P2 ;  /* 0x0000000f16167208 */ /* 0x000fe20005000000 */
[----:B------:R-:W-:Y:S01]  /*2b80*/  BAR.SYNC.DEFER_BLOCKING 0x0 ;  /* 0x0000000000007b1d */ /* 0x000fe20000010000 */
[----:B------:R-:W-:Y:S01]  /*2b90*/  FSETP.GEU.AND P3, PT, R106, 1.175494350822287508e-38, PT ;  /* 0x008000006a00780b */ /* 0x000fe20003f6e000 */
[----:B------:R-:W-:Y:S01]  /*2ba0*/  IMAD R164, R164, c[0x0][0x1c8], RZ ;  /* 0x00007200a4a47a24 */ /* 0x000fe200078e02ff */
[----:B------:R-:W-:-:S02]  /*2bb0*/  LOP3.LUT R0, R0, 0x38, RZ, 0xc0, !PT ;  /* 0x0000003800007812 */ /* 0x000fc400078ec0ff */
[----:B------:R-:W-:Y:S01]  /*2bc0*/  LOP3.LUT R4, R2, 0x4, RZ, 0xc0, !PT ;  /* 0x0000000402047812 */ /* 0x000fe200078ec0ff */
[----:B------:R-:W1:Y:S01]  /*2bd0*/  S2R R89, SR_TID.X ;  /* 0x0000000000597919 */ /* 0x000e620000002100 */
[----:B------:R-:W-:Y:S02]  /*2be0*/  LOP3.LUT R5, R9, 0xc0, RZ, 0xc0, !PT ;  /* 0x000000c009057812 */ /* 0x000fe400078ec0ff */
[----:B------:R-:W-:Y:S02]  /*2bf0*/  LOP3.LUT R10, R8, 0x1800, RZ, 0xc0, !PT ;  /* 0x00001800080a7812 */ /* 0x000fe400078ec0ff */
[----:B------:R-:W-:Y:S02]  /*2c00*/  IADD3 R2, R22, -0x3f3504f3, RZ ;  /* 0xc0cafb0d16027810 */ /* 0x000fe40007ffe0ff */
[----:B------:R-:W-:Y:S02]  /*2c10*/  FSEL R23, R23, R106, !P3 ;  /* 0x0000006a17177208 */ /* 0x000fe40005800000 */
[----:B------:R-:W-:Y:S01]  /*2c20*/  IADD3 R0, R4, R0, R5 ;  /* 0x0000000004007210 */ /* 0x000fe20007ffe005 */
[----:B0-----:R-:W-:Y:S01]  /*2c30*/  IMAD R4, R88, c[0x0][0x1c0], RZ ;  /* 0x0000700058047a24 */ /* 0x001fe200078e02ff */
[----:B------:R-:W-:Y:S01]  /*2c40*/  LOP3.LUT R10, R10, 0x60, R11, 0xf8, !PT ;  /* 0x000000600a0a7812 */ /* 0x000fe200078ef80b */
[----:B------:R-:W-:Y:S01]  /*2c50*/  IMAD.SHL.U32 R11, R165, 0x400, RZ ;  /* 0x00000400a50b7824 */ /* 0x000fe200078e00ff */
[----:B------:R-:W-:-:S02]  /*2c60*/  LOP3.LUT R5, R2, 0xff800000, RZ, 0xc0, !PT ;  /* 0xff80000002057812 */ /* 0x000fc400078ec0ff */
[----:B------:R-:W-:Y:S02]  /*2c70*/  IADD3 R2, R23, -0x3f3504f3, RZ ;  /* 0xc0cafb0d17027810 */ /* 0x000fe40007ffe0ff */
[----:B------:R-:W-:Y:S01]  /*2c80*/  FSETP.GT.AND P1, PT, |R106|, 8.50705917302346158658e+37, PT ;  /* 0x7e8000006a00780b */ /* 0x000fe20003f24200 */
[----:B------:R0:W2:Y:S01]  /*2c90*/  I2F R7, R5 ;  /* 0x0000000500077306 */ /* 0x0000a20000201400 */
[----:B------:R-:W-:Y:S01]  /*2ca0*/  LOP3.LUT R8, R2, 0xff800000, RZ, 0xc0, !PT ;  /* 0xff80000002087812 */ /* 0x000fe200078ec0ff */
[C---:B------:R-:W-:Y:S01]  /*2cb0*/  IMAD.SHL.U32 R2, R6.reuse, 0x2, RZ ;  /* 0x0000000206027824 */ /* 0x040fe200078e00ff */
[----:B------:R-:W-:Y:S01]  /*2cc0*/  LOP3.LUT R30, R11, 0x1800, RZ, 0xc0, !PT ;  /* 0x000018000b1e7812 */ /* 0x000fe200078ec0ff */
[----:B------:R-:W-:Y:S01]  /*2cd0*/  IMAD.HI R11, R6, 0x2, RZ ;  /* 0x00000002060b7827 */ /* 0x000fe200078e02ff */
[----:B------:R-:W-:Y:S02]  /*2ce0*/  FSEL R6, RZ, -23, P3 ;  /* 0xc1b80000ff067808 */ /* 0x000fe40001800000 */
[----:B------:R-:W-:-:S02]  /*2cf0*/  FSETP.GEU.AND P3, PT, |R106|, 1.175494350822287508e-38, PT ;  /* 0x008000006a00780b */ /* 0x000fc40003f6e200 */
[----:B------:R-:W-:Y:S01]  /*2d00*/  SHF.L.U32 R21, R4, 0x1, RZ ;  /* 0x0000000104157819 */ /* 0x000fe200000006ff */
[----:B0-----:R-:W-:Y:S01]  /*2d10*/  IMAD.IADD R5, R22, 0x1, -R5 ;  /* 0x0000000116057824 */ /* 0x001fe200078e0a05 */
[----:B------:R-:W-:Y:S01]  /*2d20*/  LOP3.LUT R9, R9, 0x70, RZ, 0xc0, !PT ;  /* 0x0000007009097812 */ /* 0x000fe200078ec0ff */
[----:B------:R-:W-:Y:S01]  /*2d30*/  @P1 FMUL R106, R106, 0.25 ;  /* 0x3e8000006a6a1820 */ /* 0x000fe20000400000 */
[----:B------:R-:W-:Y:S01]  /*2d40*/  IADD3 R21, P4, P5, R2, c[0x0][0x178], R21 ;  /* 0x00005e0002157a10 */ /* 0x000fe20007d9e015 */
[----:B------:R-:W-:Y:S01]  /*2d50*/  IMAD.HI R2, R4, 0x2, RZ ;  /* 0x0000000204027827 */ /* 0x000fe200078e02ff */
[----:B------:R-:W-:Y:S02]  /*2d60*/  FSEL R4, RZ, -23, P2 ;  /* 0xc1b80000ff047808 */ /* 0x000fe40001000000 */
[----:B------:R-:W-:Y:S01]  /*2d70*/  FSETP.GT.AND P2, PT, |R15|, 8.50705917302346158658e+37, PT ;  /* 0x7e8000000f00780b */ /* 0x000fe20003f44200 */
[----:B------:R-:W-:Y:S01]  /*2d80*/  @P1 FMUL R55, R55, 0.25 ;  /* 0x3e80000037371820 */ /* 0x000fe20000400000 */
[----:B------:R-:W-:Y:S01]  /*2d90*/  IADD3.X R2, R11, c[0x0][0x17c], R2, P4, P5 ;  /* 0x00005f000b027a10 */ /* 0x000fe200027ea402 */
[----:B------:R-:W-:Y:S01]  /*2da0*/  @!P3 FMUL R106, R106, 16777216 ;  /* 0x4b8000006a6ab820 */ /* 0x000fe20000400000 */
[----:B------:R-:W-:Y:S01]  /*2db0*/  LOP3.LUT R12, R165, 0x60, RZ, 0xc0, !PT ;  /* 0x00000060a50c7812 */ /* 0x000fe200078ec0ff */
[----:B--2---:R-:W-:Y:S01]  /*2dc0*/  FFMA.FTZ R24, R7, 1.1920928955078125e-07, R4 ;  /* 0x3400000007187823 */ /* 0x004fe20000010004 */
[----:B------:R-:W-:Y:S01]  /*2dd0*/  LOP3.LUT P0, RZ, R165, 0x40, RZ, 0xc0, !PT ;  /* 0x00000040a5ff7812 */ /* 0x000fe2000780c0ff */
[----:B------:R-:W-:Y:S01]  /*2de0*/  @P1 FMUL R54, R54, 0.25 ;  /* 0x3e80000036361820 */ /* 0x000fe20000400000 */
[----:B------:R-:W0:Y:S01]  /*2df0*/  MUFU.RCP R4, R106 ;  /* 0x0000006a00047308 */ /* 0x000e220000001000 */
[----:B------:R-:W-:Y:S01]  /*2e00*/  @P1 FMUL R87, R87, 0.25 ;  /* 0x3e80000057571820 */ /* 0x000fe20000400000 */
[----:B------:R-:W-:Y:S01]  /*2e10*/  LEA R13, R12, R9, 0x3 ;  /* 0x000000090c0d7211 */ /* 0x000fe200078e18ff */
[----:B------:R-:W-:Y:S01]  /*2e20*/  @P1 FMUL R86, R86, 0.25 ;  /* 0x3e80000056561820 */ /* 0x000fe20000400000 */
[----:B------:R-:W-:Y:S01]  /*2e30*/  SHF.L.U32 R165, R165, 0x4, RZ ;  /* 0x00000004a5a57819 */ /* 0x000fe200000006ff */
[----:B------:R-:W-:Y:S01]  /*2e40*/  @P1 FMUL R83, R83, 0.25 ;  /* 0x3e80000053531820 */ /* 0x000fe20000400000 */
[----:B------:R-:W-:Y:S01]  /*2e50*/  LOP3.LUT R43, R10, R13, RZ, 0x3c, !PT ;  /* 0x0000000d0a2b7212 */ /* 0x000fe200078e3cff */
[----:B------:R-:W-:Y:S01]  /*2e60*/  @P1 FMUL R82, R82, 0.25 ;  /* 0x3e80000052521820 */ /* 0x000fe20000400000 */
[----:B------:R2:W-:Y:S01]  /*2e70*/  I2F R9, R8 ;  /* 0x0000000800097306 */ /* 0x0005e20000201400 */
[----:B------:R-:W-:Y:S01]  /*2e80*/  @P1 FMUL R79, R79, 0.25 ;  /* 0x3e8000004f4f1820 */ /* 0x000fe20000400000 */
[----:B------:R-:W-:Y:S01]  /*2e90*/  LOP3.LUT R30, R30, 0x7f0, R165, 0xf8, !PT ;  /* 0x000007f01e1e7812 */ /* 0x000fe200078ef8a5 */
[----:B------:R-:W-:Y:S01]  /*2ea0*/  @P1 FMUL R78, R78, 0.25 ;  /* 0x3e8000004e4e1820 */ /* 0x000fe20000400000 */
[----:B-1----:R-:W-:Y:S01]  /*2eb0*/  SHF.L.U32 R89, R89, 0x1, RZ ;  /* 0x0000000159597819 */ /* 0x002fe200000006ff */
[----:B------:R-:W-:Y:S01]  /*2ec0*/  @P1 FMUL R75, R75, 0.25 ;  /* 0x3e8000004b4b1820 */ /* 0x000fe20000400000 */
[----:B------:R-:W-:Y:S01]  /*2ed0*/  LOP3.LUT R50, R30, 0x20, RZ, 0x3c, !PT ;  /* 0x000000201e327812 */ /* 0x000fe200078e3cff */
[----:B------:R-:W-:-:S02]  /*2ee0*/  @P1 FMUL R74, R74, 0.25 ;  /* 0x3e8000004a4a1820 */ /* 0x000fc40000400000 */
[----:B------:R-:W-:Y:S01]  /*2ef0*/  @P1 FMUL R71, R71, 0.25 ;  /* 0x3e80000047471820 */ /* 0x000fe20000400000 */
[----:B--2---:R-:W-:Y:S01]  /*2f00*/  IADD3 R8, R23, -R8, RZ ;  /* 0x8000000817087210 */ /* 0x004fe20007ffe0ff */
[----:B------:R-:W-:Y:S02]  /*2f10*/  @P1 FMUL R70, R70, 0.25 ;  /* 0x3e80000046461820 */ /* 0x000fe40000400000 */
[----:B------:R-:W-:Y:S02]  /*2f20*/  @P1 FMUL R67, R67, 0.25 ;  /* 0x3e80000043431820 */ /* 0x000fe40000400000 */
[----:B------:R-:W-:Y:S02]  /*2f30*/  @P1 FMUL R66, R66, 0.25 ;  /* 0x3e80000042421820 */ /* 0x000fe40000400000 */
[----:B------:R-:W-:Y:S02]  /*2f40*/  @P1 FMUL R59, R59, 0.25 ;  /* 0x3e8000003b3b1820 */ /* 0x000fe40000400000 */
[----:B------:R-:W-:Y:S01]  /*2f50*/  @P1 FMUL R58, R58, 0.25 ;  /* 0x3e8000003a3a1820 */ /* 0x000fe20000400000 */
[C---:B------:R-:W-:Y:S01]  /*2f60*/  FSETP.GEU.AND P1, PT, |R15|.reuse, 1.175494350822287508e-38, PT ;  /* 0x008000000f00780b */ /* 0x040fe20003f2e200 */
[----:B------:R-:W-:-:S02]  /*2f70*/  @P2 FMUL R15, R15, 0.25 ;  /* 0x3e8000000f0f2820 */ /* 0x000fc40000400000 */
[----:B------:R-:W-:Y:S02]  /*2f80*/  @!P3 FMUL R55, R55, 16777216 ;  /* 0x4b8000003737b820 */ /* 0x000fe40000400000 */
[----:B------:R-:W-:Y:S02]  /*2f90*/  @!P3 FMUL R54, R54, 16777216 ;  /* 0x4b8000003636b820 */ /* 0x000fe40000400000 */
[----:B------:R-:W-:Y:S02]  /*2fa0*/  @!P3 FMUL R87, R87, 16777216 ;  /* 0x4b8000005757b820 */ /* 0x000fe40000400000 */
[----:B------:R-:W-:Y:S02]  /*2fb0*/  @!P3 FMUL R86, R86, 16777216 ;  /* 0x4b8000005656b820 */ /* 0x000fe40000400000 */
[----:B------:R-:W-:Y:S02]  /*2fc0*/  @!P3 FMUL R83, R83, 16777216 ;  /* 0x4b8000005353b820 */ /* 0x000fe40000400000 */
[----:B------:R-:W-:-:S02]  /*2fd0*/  @!P3 FMUL R82, R82, 16777216 ;  /* 0x4b8000005252b820 */ /* 0x000fc40000400000 */
        /* <DEDUP_REMOVED lines=9> */
[----:B------:R-:W-:Y:S01]  /*3070*/  @!P3 FMUL R58, R58, 16777216 ;  /* 0x4b8000003a3ab820 */ /* 0x000fe20000400000 */
[----:B------:R-:W-:Y:S01]  /*3080*/  ISETP.GE.U32.AND P3, PT, R23, 0x7f800000, PT ;  /* 0x7f8000001700780c */ /* 0x000fe20003f66070 */
[----:B------:R-:W-:Y:S02]  /*3090*/  @!P1 FMUL R15, R15, 16777216 ;  /* 0x4b8000000f0f9820 */ /* 0x000fe40000400000 */
[----:B0-----:R-:W-:-:S02]  /*30a0*/  FMUL R7, R4, R55 ;  /* 0x0000003704077220 */ /* 0x001fc40000400000 */
[C---:B------:R-:W-:Y:S02]  /*30b0*/  FMUL R11, R4.reuse, R54 ;  /* 0x00000036040b7220 */ /* 0x040fe40000400000 */
[C---:B------:R-:W-:Y:S02]  /*30c0*/  FMUL R28, R4.reuse, R87 ;  /* 0x00000057041c7220 */ /* 0x040fe40000400000 */
[C---:B------:R-:W-:Y:S02]  /*30d0*/  FMUL R32, R4.reuse, R86 ;  /* 0x0000005604207220 */ /* 0x040fe40000400000 */
[C---:B------:R-:W-:Y:S01]  /*30e0*/  FMUL R29, R4.reuse, R83 ;  /* 0x00000053041d7220 */ /* 0x040fe20000400000 */
[----:B------:R-:W-:Y:S01]  /*30f0*/  F2FP.PACK_AB R7, R7, R28 ;  /* 0x0000001c0707723e */ /* 0x000fe200000000ff */
[C---:B------:R-:W-:Y:S01]  /*3100*/  FMUL R31, R4.reuse, R82 ;  /* 0x00000052041f7220 */ /* 0x040fe20000400000 */
[----:B------:R-:W-:Y:S01]  /*3110*/  F2FP.PACK_AB R11, R11, R32 ;  /* 0x000000200b0b723e */ /* 0x000fe200000000ff */
[----:B------:R-:W-:-:S02]  /*3120*/  FMUL R34, R4, R79 ;  /* 0x0000004f04227220 */ /* 0x000fc40000400000 */
[C---:B------:R-:W-:Y:S01]  /*3130*/  FMUL R36, R4.reuse, R78 ;  /* 0x0000004e04247220 */ /* 0x040fe20000400000 */
[----:B------:R-:W-:Y:S01]  /*3140*/  MOV R78, c[0x0][0x1c8] ;  /* 0x00007200004e7a02 */ /* 0x000fe20000000f00 */
[C---:B------:R-:W-:Y:S02]  /*3150*/  FMUL R33, R4.reuse, R75 ;  /* 0x0000004b04217220 */ /* 0x040fe40000400000 */
[C---:B------:R-:W-:Y:S02]  /*3160*/  FMUL R35, R4.reuse, R74 ;  /* 0x0000004a04237220 */ /* 0x040fe40000400000 */
[C---:B------:R-:W-:Y:S02]  /*3170*/  FMUL R38, R4.reuse, R71 ;  /* 0x0000004704267220 */ /* 0x040fe40000400000 */
[C---:B------:R-:W-:Y:S02]  /*3180*/  FMUL R40, R4.reuse, R70 ;  /* 0x0000004604287220 */ /* 0x040fe40000400000 */
[----:B------:R-:W-:-:S02]  /*3190*/  FMUL R37, R4, R67 ;  /* 0x0000004304257220 */ /* 0x000fc40000400000 */
[C---:B------:R-:W-:Y:S02]  /*31a0*/  FMUL R39, R4.reuse, R66 ;  /* 0x0000004204277220 */ /* 0x040fe40000400000 */
[C---:B------:R-:W-:Y:S02]  /*31b0*/  FMUL R46, R4.reuse, R59 ;  /* 0x0000003b042e7220 */ /* 0x040fe40000400000 */
[----:B------:R-:W-:Y:S02]  /*31c0*/  FMUL R48, R4, R58 ;  /* 0x0000003a04307220 */ /* 0x000fe40000400000 */
[----:B------:R-:W0:Y:S01]  /*31d0*/  MUFU.RCP R4, R15 ;  /* 0x0000000f00047308 */ /* 0x000e220000001000 */
[----:B------:R-:W-:Y:S02]  /*31e0*/  @P2 FMUL R80, R80, 0.25 ;  /* 0x3e80000050502820 */ /* 0x000fe40000400000 */
[----:B------:R-:W-:Y:S02]  /*31f0*/  @P2 FMUL R76, R76, 0.25 ;  /* 0x3e8000004c4c2820 */ /* 0x000fe40000400000 */
[----:B------:R-:W-:-:S02]  /*3200*/  @P2 FMUL R73, R73, 0.25 ;  /* 0x3e80000049492820 */ /* 0x000fc40000400000 */
[----:B------:R-:W-:Y:S02]  /*3210*/  @P2 FMUL R69, R69, 0.25 ;  /* 0x3e80000045452820 */ /* 0x000fe40000400000 */
[----:B------:R-:W-:Y:S02]  /*3220*/  @P2 FMUL R65, R65, 0.25 ;  /* 0x3e80000041412820 */ /* 0x000fe40000400000 */
[----:B------:R-:W-:Y:S02]  /*3230*/  @P2 FMUL R57, R57, 0.25 ;  /* 0x3e80000039392820 */ /* 0x000fe40000400000 */
[----:B------:R-:W-:Y:S02]  /*3240*/  @!P1 FMUL R80, R80, 16777216 ;  /* 0x4b80000050509820 */ /* 0x000fe40000400000 */
[----:B------:R-:W-:Y:S02]  /*3250*/  @!P1 FMUL R76, R76, 16777216 ;  /* 0x4b8000004c4c9820 */ /* 0x000fe40000400000 */
[----:B------:R-:W-:-:S02]  /*3260*/  @!P1 FMUL R73, R73, 16777216 ;  /* 0x4b80000049499820 */ /* 0x000fc40000400000 */
[----:B------:R-:W-:Y:S02]  /*3270*/  @!P1 FMUL R69, R69, 16777216 ;  /* 0x4b80000045459820 */ /* 0x000fe40000400000 */
[----:B------:R-:W-:Y:S02]  /*3280*/  @P2 FMUL R53, R53, 0.25 ;  /* 0x3e80000035352820 */ /* 0x000fe40000400000 */
[----:B------:R-:W-:Y:S02]  /*3290*/  @P2 FMUL R85, R85, 0.25 ;  /* 0x3e80000055552820 */ /* 0x000fe40000400000 */
[----:B------:R-:W-:Y:S02]  /*32a0*/  @!P1 FMUL R65, R65, 16777216 ;  /* 0x4b80000041419820 */ /* 0x000fe40000400000 */
[----:B------:R-:W-:Y:S02]  /*32b0*/  @!P1 FMUL R57, R57, 16777216 ;  /* 0x4b80000039399820 */ /* 0x000fe40000400000 */
[----:B0-----:R-:W-:-:S02]  /*32c0*/  FMUL R18, R4, R80 ;  /* 0x0000005004127220 */ /* 0x001fc40000400000 */
[C---:B------:R-:W-:Y:S02]  /*32d0*/  FMUL R13, R4.reuse, R73 ;  /* 0x00000049040d7220 */ /* 0x040fe40000400000 */
[C---:B------:R-:W-:Y:S02]  /*32e0*/  FMUL R42, R4.reuse, R69 ;  /* 0x00000045042a7220 */ /* 0x040fe40000400000 */
[----:B------:R-:W-:Y:S02]  /*32f0*/  FMUL R25, R4, R76 ;  /* 0x0000004c04197220 */ /* 0x000fe40000400000 */
[----:B------:R-:W-:Y:S01]  /*3300*/  @P2 FMUL R52, R52, 0.25 ;  /* 0x3e80000034342820 */ /* 0x000fe20000400000 */
[----:B------:R-:W-:Y:S01]  /*3310*/  F2FP.PACK_AB R13, R13, R42 ;  /* 0x0000002a0d0d723e */ /* 0x000fe200000000ff */
[----:B------:R-:W-:Y:S01]  /*3320*/  @P2 FMUL R84, R84, 0.25 ;  /* 0x3e80000054542820 */ /* 0x000fe20000400000 */
[----:B------:R-:W-:Y:S01]  /*3330*/  F2FP.PACK_AB R18, R18, R25 ;  /* 0x000000191212723e */ /* 0x000fe200000000ff */
[----:B------:R-:W-:-:S02]  /*3340*/  @P2 FMUL R81, R81, 0.25 ;  /* 0x3e80000051512820 */ /* 0x000fc40000400000 */
[----:B------:R-:W-:Y:S02]  /*3350*/  @P2 FMUL R77, R77, 0.25 ;  /* 0x3e8000004d4d2820 */ /* 0x000fe40000400000 */
[----:B------:R-:W-:Y:S02]  /*3360*/  @P2 FMUL R72, R72, 0.25 ;  /* 0x3e80000048482820 */ /* 0x000fe40000400000 */
[----:B------:R-:W-:Y:S02]  /*3370*/  @P2 FMUL R68, R68, 0.25 ;  /* 0x3e80000044442820 */ /* 0x000fe40000400000 */
[----:B------:R-:W-:Y:S02]  /*3380*/  @P2 FMUL R64, R64, 0.25 ;  /* 0x3e80000040402820 */ /* 0x000fe40000400000 */
[----:B------:R-:W-:Y:S01]  /*3390*/  @P2 FMUL R56, R56, 0.25 ;  /* 0x3e80000038382820 */ /* 0x000fe20000400000 */
[----:B------:R-:W-:Y:S01]  /*33a0*/  ISETP.GE.U32.AND P2, PT, R22, 0x7f800000, PT ;  /* 0x7f8000001600780c */ /* 0x000fe20003f46070 */
[----:B------:R-:W-:-:S02]  /*33b0*/  @!P1 FMUL R53, R53, 16777216 ;  /* 0x4b80000035359820 */ /* 0x000fc40000400000 */
[----:B------:R-:W-:Y:S02]  /*33c0*/  @!P1 FMUL R85, R85, 16777216 ;  /* 0x4b80000055559820 */ /* 0x000fe40000400000 */
[C---:B------:R-:W-:Y:S02]  /*33d0*/  FMUL R12, R4.reuse, R65 ;  /* 0x00000041040c7220 */ /* 0x040fe40000400000 */
[----:B------:R-:W-:Y:S02]  /*33e0*/  FMUL R27, R4, R57 ;  /* 0x00000039041b7220 */ /* 0x000fe40000400000 */
[----:B------:R-:W-:Y:S02]  /*33f0*/  @!P1 FMUL R52, R52, 16777216 ;  /* 0x4b80000034349820 */ /* 0x000fe40000400000 */
[----:B------:R-:W-:Y:S01]  /*3400*/  @!P1 FMUL R84, R84, 16777216 ;  /* 0x4b80000054549820 */ /* 0x000fe20000400000 */
[----:B------:R-:W-:Y:S01]  /*3410*/  F2FP.PACK_AB R12, R12, R27 ;  /* 0x0000001b0c0c723e */ /* 0x000fe200000000ff */
[----:B------:R-:W-:-:S02]  /*3420*/  @!P1 FMUL R81, R81, 16777216 ;  /* 0x4b80000051519820 */ /* 0x000fc40000400000 */
[----:B------:R-:W-:Y:S02]  /*3430*/  @!P1 FMUL R77, R77, 16777216 ;  /* 0x4b8000004d4d9820 */ /* 0x000fe40000400000 */
[----:B------:R-:W-:Y:S02]  /*3440*/  @!P1 FMUL R72, R72, 16777216 ;  /* 0x4b80000048489820 */ /* 0x000fe40000400000 */
[----:B------:R-:W-:Y:S02]  /*3450*/  @!P1 FMUL R68, R68, 16777216 ;  /* 0x4b80000044449820 */ /* 0x000fe40000400000 */
[----:B------:R-:W-:Y:S02]  /*3460*/  @!P1 FMUL R64, R64, 16777216 ;  /* 0x4b80000040409820 */ /* 0x000fe40000400000 */
[----:B------:R-:W-:Y:S01]  /*3470*/  @!P1 FMUL R56, R56, 16777216 ;  /* 0x4b80000038389820 */ /* 0x000fe20000400000 */
[----:B------:R-:W-:Y:S01]  /*3480*/  FSETP.NEU.AND P1, PT, R22, RZ, PT ;  /* 0x000000ff1600720b */ /* 0x000fe20003f2d000 */
[----:B------:R-:W-:-:S02]  /*3490*/  FFMA.FTZ R26, R9, 1.1920928955078125e-07, R6 ;  /* 0x34000000091a7823 */ /* 0x000fc40000010006 */
[----:B------:R-:W-:Y:S02]  /*34a0*/  IMAD.MOV.U32 R42, RZ, RZ, 0x3dc6b27f ;  /* 0x3dc6b27fff2a7424 */ /* 0x000fe400078e00ff */
[----:B------:R-:W-:Y:S01]  /*34b0*/  FADD R25, R5, -1 ;  /* 0xbf80000005197421 */ /* 0x000fe20000000000 */
[----:B------:R-:W-:Y:S01]  /*34c0*/  F2FP.PACK_AB R5, R33, R38 ;  /* 0x000000262105723e */ /* 0x000fe200000000ff */
[C---:B------:R-:W-:Y:S02]  /*34d0*/  FMUL R15, R4.reuse, R53 ;  /* 0x00000035040f7220 */ /* 0x040fe40000400000 */
[C---:B------:R-:W-:Y:S02]  /*34e0*/  FMUL R6, R4.reuse, R85 ;  /* 0x0000005504067220 */ /* 0x040fe40000400000 */
[C---:B------:R-:W-:Y:S02]  /*34f0*/  FMUL R19, R4.reuse, R52 ;  /* 0x0000003404137220 */ /* 0x040fe40000400000 */
[C---:B------:R-:W-:Y:S01]  /*3500*/  FMUL R10, R4.reuse, R84 ;  /* 0x00000054040a7220 */ /* 0x040fe20000400000 */
[----:B------:R-:W-:Y:S01]  /*3510*/  F2FP.PACK_AB R15, R15, R6 ;  /* 0x000000060f0f723e */ /* 0x000fe200000000ff */
[----:B------:R-:W-:-:S02]  /*3520*/  FMUL R14, R4, R81 ;  /* 0x00000051040e7220 */ /* 0x000fc40000400000 */
[C---:B------:R-:W-:Y:S01]  /*3530*/  FMUL R9, R4.reuse, R77 ;  /* 0x0000004d04097220 */ /* 0x040fe20000400000 */
[----:B------:R-:W-:Y:S01]  /*3540*/  F2FP.PACK_AB R19, R19, R10 ;  /* 0x0000000a1313723e */ /* 0x000fe200000000ff */
[C---:B------:R-:W-:Y:S02]  /*3550*/  FMUL R17, R4.reuse, R72 ;  /* 0x0000004804117220 */ /* 0x040fe40000400000 */
[----:B------:R-:W-:Y:S01]  /*3560*/  FMUL R16, R4, R64 ;  /* 0x0000004004107220 */ /* 0x000fe20000400000 */
[----:B------:R-:W-:Y:S01]  /*3570*/  F2FP.PACK_AB R14, R14, R9 ;  /* 0x000000090e0e723e */ /* 0x000fe200000000ff */
[C---:B------:R-:W-:Y:S01]  /*3580*/  FMUL R41, R4.reuse, R56 ;  /* 0x0000003804297220 */ /* 0x040fe20000400000 */
[----:B------:R-:W-:Y:S01]  /*3590*/  F2FP.PACK_AB R9, R35, R40 ;  /* 0x000000282309723e */ /* 0x000fe200000000ff */
[----:B------:R-:W-:Y:S02]  /*35a0*/  FMUL R44, R4, R68 ;  /* 0x00000044042c7220 */ /* 0x000fe40000400000 */
[----:B------:R-:W-:Y:S01]  /*35b0*/  FADD R27, R8, -1 ;  /* 0xbf800000081b7421 */ /* 0x000fe20000000000 */
[----:B------:R-:W-:Y:S01]  /*35c0*/  F2FP.PACK_AB R16, R16, R41 ;  /* 0x000000291010723e */ /* 0x000fe200000000ff */
[----:B------:R-:W-:Y:S01]  /*35d0*/  FFMA.FTZ R4, R25, R42, -0.16845393180847167969 ;  /* 0xbe2c7f3019047423 */ /* 0x000fe2000001002a */
[----:B------:R-:W-:Y:S01]  /*35e0*/  F2FP.PACK_AB R17, R17, R44 ;  /* 0x0000002c1111723e */ /* 0x000fe200000000ff */
[----:B------:R-:W-:Y:S01]  /*35f0*/  FFMA.FTZ R6, R27, R42, -0.16845393180847167969 ;  /* 0xbe2c7f301b067423 */ /* 0x000fe2000001002a */
[----:B------:R0:W-:Y:S01]  /*3600*/  STS.128 [R43+0x400], R12 ;  /* 0x0004000c2b007388 */ /* 0x0001e20000000c00 */
[----:B------:R-:W-:Y:S01]  /*3610*/  FFMA.FTZ R4, R25, R4, 0.1716887056827545166 ;  /* 0x3e2fcf2a19047423 */ /* 0x000fe20000010004 */
[----:B------:R-:W-:Y:S01]  /*3620*/  F2FP.PACK_AB R8, R39, R48 ;  /* 0x000000302708723e */ /* 0x000fe200000000ff */
[----:B------:R-:W-:Y:S01]  /*3630*/  FFMA.FTZ R10, R27, R6, 0.1716887056827545166 ;  /* 0x3e2fcf2a1b0a7423 */ /* 0x000fe20000010006 */
[----:B------:R1:W-:Y:S01]  /*3640*/  STS.128 [R43], R16 ;  /* 0x000000102b007388 */ /* 0x0003e20000000c00 */
[----:B------:R-:W-:Y:S01]  /*3650*/  FFMA.FTZ R6, R25, R4, -0.17900948226451873779 ;  /* 0xbe374e4319067423 */ /* 0x000fe20000010004 */
[----:B------:R-:W-:Y:S01]  /*3660*/  F2FP.PACK_AB R4, R37, R46 ;  /* 0x0000002e2504723e */ /* 0x000fe200000000ff */
[----:B------:R-:W-:-:S02]  /*3670*/  FFMA.FTZ R10, R27, R10, -0.17900948226451873779 ;  /* 0xbe374e431b0a7423 */ /* 0x000fc4000001000a */
[----:B------:R-:W-:-:S04]  /*3680*/  FFMA.FTZ R6, R25, R6, 0.20512372255325317383 ;  /* 0x3e520bf419067423 */ /* 0x000fc80000010006 */
[C---:B------:R-:W-:Y:S02]  /*3690*/  FFMA.FTZ R6, R25.reuse, R6, -0.24046532809734344482 ;  /* 0xbe763c8b19067423 */ /* 0x040fe40000010006 */
[C---:B0-----:R-:W-:Y:S02]  /*36a0*/  IMAD R13, R78.reuse, 0x2, R164 ;  /* 0x000000024e0d7824 */ /* 0x041fe400078e02a4 */
[----:B------:R-:W-:Y:S01]  /*36b0*/  FFMA.FTZ R12, R25, R6, 0.28857114911079406738 ;  /* 0x3e93bf99190c7423 */ /* 0x000fe20000010006 */
[----:B------:R-:W-:Y:S01]  /*36c0*/  F2FP.PACK_AB R6, R29, R34 ;  /* 0x000000221d06723e */ /* 0x000fe200000000ff */
[----:B-1----:R-:W-:Y:S01]  /*36d0*/  FFMA.FTZ R16, R27, R10, 0.20512372255325317383 ;  /* 0x3e520bf41b107423 */ /* 0x002fe2000001000a */
[C---:B------:R-:W-:Y:S01]  /*36e0*/  LEA R14, R78.reuse, R13, 0x1 ;  /* 0x0000000d4e0e7211 */ /* 0x040fe200078e08ff */
[----:B------:R-:W-:Y:S01]  /*36f0*/  FFMA.FTZ R12, R25, R12, -0.36067417263984680176 ;  /* 0xbeb8aa49190c7423 */ /* 0x000fe2000001000c */
[----:B------:R-:W-:Y:S01]  /*3700*/  F2FP.PACK_AB R10, R31, R36 ;  /* 0x000000241f0a723e */ /* 0x000fe200000000ff */
[----:B------:R-:W-:Y:S01]  /*3710*/  FFMA.FTZ R16, R27, R16, -0.24046532809734344482 ;  /* 0xbe763c8b1b107423 */ /* 0x000fe20000010010 */
[----:B------:R0:W-:Y:S01]  /*3720*/  STS.128 [R43+0x480], R4 ;  /* 0x000480042b007388 */ /* 0x0001e20000000c00 */
[----:B------:R-:W-:-:S02]  /*3730*/  IMAD R15, R78, 0x2, R14 ;  /* 0x000000024e0f7824 */ /* 0x000fc400078e020e */
[----:B------:R-:W-:Y:S01]  /*3740*/  FFMA.FTZ R16, R27, R16, 0.28857114911079406738 ;  /* 0x3e93bf991b107423 */ /* 0x000fe20000010010 */
[----:B------:R1:W-:Y:S01]  /*3750*/  STS.128 [R43+0x80], R8 ;  /* 0x000080082b007388 */ /* 0x0003e20000000c00 */
[----:B------:R-:W-:Y:S01]  /*3760*/  FFMA.FTZ R12, R25, R12, 0.48089820146560668945 ;  /* 0x3ef6384a190c7423 */ /* 0x000fe2000001000c */
[C---:B------:R-:W-:Y:S01]  /*3770*/  LEA R17, R78.reuse, R15, 0x1 ;  /* 0x0000000f4e117211 */ /* 0x040fe200078e08ff */
[----:B------:R-:W-:Y:S02]  /*3780*/  FFMA.FTZ R16, R27, R16, -0.36067417263984680176 ;  /* 0xbeb8aa491b107423 */ /* 0x000fe40000010010 */
[----:B------:R-:W-:Y:S02]  /*3790*/  FFMA.FTZ R12, R25, R12, -0.72134751081466674805 ;  /* 0xbf38aa3b190c7423 */ /* 0x000fe4000001000c */
[----:B------:R-:W-:Y:S02]  /*37a0*/  FFMA.FTZ R16, R27, R16, 0.48089820146560668945 ;  /* 0x3ef6384a1b107423 */ /* 0x000fe40000010010 */
[----:B------:R-:W-:-:S02]  /*37b0*/  IMAD R18, R78, 0x2, R17 ;  /* 0x000000024e127824 */ /* 0x000fc400078e0211 */
[----:B------:R-:W-:Y:S01]  /*37c0*/  FFMA.FTZ R16, R27, R16, -0.72134751081466674805 ;  /* 0xbf38aa3b1b107423 */ /* 0x000fe20000010010 */
[----:B0-----:R-:W-:Y:S01]  /*37d0*/  LOP3.LUT R4, R30, 0x60, RZ, 0x3c, !PT ;  /* 0x000000601e047812 */ /* 0x001fe200078e3cff */
[----:B------:R-:W-:Y:S01]  /*37e0*/  FMUL R12, R25, R12 ;  /* 0x0000000c190c7220 */ /* 0x000fe20000400000 */
[----:B------:R-:W-:Y:S01]  /*37f0*/  LEA R19, R78, R18, 0x1 ;  /* 0x000000124e137211 */ /* 0x000fe200078e08ff */
[----:B------:R-:W-:Y:S01]  /*3800*/  FMUL R16, R27, R16 ;  /* 0x000000101b107220 */ /* 0x000fe20000400000 */
[----:B-1----:R-:W-:Y:S01]  /*3810*/  @P3 MOV R8, 0x7f800000 ;  /* 0x7f80000000083802 */ /* 0x002fe20000000f00 */
[----:B------:R-:W-:Y:S01]  /*3820*/  FMUL R12, R25, R12 ;  /* 0x0000000c190c7220 */ /* 0x000fe20000400000 */
[----:B------:R-:W-:Y:S01]  /*3830*/  BAR.SYNC.DEFER_BLOCKING 0x0 ;  /* 0x0000000000007b1d */ /* 0x000fe20000010000 */
[----:B------:R-:W-:Y:S02]  /*3840*/  FMUL R16, R27, R16 ;  /* 0x000000101b107220 */ /* 0x000fe40000400000 */
[----:B------:R-:W-:-:S02]  /*3850*/  FFMA.FTZ R25, R25, 1.4426950216293334961, R12 ;  /* 0x3fb8aa3b19197823 */ /* 0x000fc4000001000c */
[C---:B------:R-:W-:Y:S02]  /*3860*/  IMAD R12, R78.reuse, 0x2, R19 ;  /* 0x000000024e0c7824 */ /* 0x040fe400078e0213 */
[----:B------:R-:W-:Y:S02]  /*3870*/  FFMA.FTZ R27, R27, 1.4426950216293334961, R16 ;  /* 0x3fb8aa3b1b1b7823 */ /* 0x000fe40000010010 */
[----:B------:R-:W-:Y:S02]  /*3880*/  IMAD R16, R78, 0x2, R12 ;  /* 0x000000024e107824 */ /* 0x000fe400078e020c */
[----:B------:R-:W-:Y:S02]  /*3890*/  FADD R87, R26, R27 ;  /* 0x0000001b1a577221 */ /* 0x000fe40000000000 */
[----:B------:R-:W-:Y:S02]  /*38a0*/  IMAD R31, R78, 0x2, R16 ;  /* 0x000000024e1f7824 */ /* 0x000fe400078e0210 */
[----:B------:R-:W-:Y:S01]  /*38b0*/  @P3 FFMA.FTZ R87, R23, R8, +INF ;  /* 0x7f80000017573423 */ /* 0x000fe20000010008 */
[----:B------:R-:W-:Y:S01]  /*38c0*/  LEA R26, P3, R164, R21, 0x1 ;  /* 0x00000015a41a7211 */ /* 0x000fe200078608ff */
[----:B------:R-:W-:Y:S01]  /*38d0*/  FADD R86, R24, R25 ;  /* 0x0000001918567221 */ /* 0x000fe20000000000 */
[----:B------:R-:W-:-:S02]  /*38e0*/  LEA R45, R78, R31, 0x1 ;  /* 0x0000001f4e2d7211 */ /* 0x000fc400078e08ff */
[----:B------:R-:W-:Y:S02]  /*38f0*/  @P2 MOV R25, 0x7f800000 ;  /* 0x7f80000000192802 */ /* 0x000fe40000000f00 */
[-C--:B------:R-:W-:Y:S01]  /*3900*/  LEA.HI.X.SX32 R27, R164, R2.reuse, 0x1, P3 ;  /* 0x00000002a41b7211 */ /* 0x080fe200018f0eff */
[----:B------:R-:W-:Y:S01]  /*3910*/  IMAD R47, R78, 0x2, R45 ;  /* 0x000000024e2f7824 */ /* 0x000fe200078e022d */
[----:B------:R-:W-:Y:S01]  /*3920*/  LEA R28, P3, R15, R21, 0x1 ;  /* 0x000000150f1c7211 */ /* 0x000fe200078608ff */
[----:B------:R-:W-:Y:S01]  /*3930*/  @P2 FFMA.FTZ R86, R22, R25, +INF ;  /* 0x7f80000016562423 */ /* 0x000fe20000010019 */
[----:B------:R-:W-:Y:S01]  /*3940*/  LEA R24, P4, R13, R21, 0x1 ;  /* 0x000000150d187211 */ /* 0x000fe200078808ff */
[----:B------:R-:W-:Y:S01]  /*3950*/  LDS.128 R4, [R4] ;  /* 0x0000000004047984 */ /* 0x000fe20000000c00 */
[----:B------:R-:W-:Y:S02]  /*3960*/  LEA R49, R78, R47, 0x1 ;  /* 0x0000002f4e317211 */ /* 0x000fe400078e08ff */
[----:B------:R-:W-:-:S02]  /*3970*/  LEA.HI.X.SX32 R29, R15, R2, 0x1, P3 ;  /* 0x000000020f1d7211 */ /* 0x000fc400018f0eff */
[-C--:B------:R-:W-:Y:S01]  /*3980*/  LEA.HI.X.SX32 R25, R13, R2.reuse, 0x1, P4 ;  /* 0x000000020d197211 */ /* 0x080fe200020f0eff */
[----:B------:R-:W-:Y:S01]  /*3990*/  IMAD R51, R78, 0x2, R49 ;  /* 0x000000024e337824 */ /* 0x000fe200078e0231 */
[-C--:B------:R-:W-:Y:S02]  /*39a0*/  LEA R32, P3, R17, R21.reuse, 0x1 ;  /* 0x0000001511207211 */ /* 0x080fe400078608ff */
[----:B------:R-:W-:Y:S02]  /*39b0*/  LEA R22, P5, R14, R21, 0x1 ;  /* 0x000000150e167211 */ /* 0x000fe400078a08ff */
[----:B------:R-:W-:Y:S02]  /*39c0*/  LEA R53, R78, R51, 0x1 ;  /* 0x000000334e357211 */ /* 0x000fe400078e08ff */
[----:B------:R-:W-:Y:S02]  /*39d0*/  LEA R34, P4, R18, R21, 0x1 ;  /* 0x0000001512227211 */ /* 0x000fe400078808ff */
[----:B------:R-:W-:Y:S01]  /*39e0*/  FSETP.NEU.AND P2, PT, R23, RZ, PT ;  /* 0x000000ff1700720b */ /* 0x000fe20003f4d000 */
[----:B------:R-:W-:Y:S01]  /*39f0*/  IMAD R54, R78, 0x2, R53 ;  /* 0x000000024e367824 */ /* 0x000fe200078e0235 */
[----:B------:R-:W-:-:S02]  /*3a00*/  LEA.HI.X.SX32 R33, R17, R2, 0x1, P3 ;  /* 0x0000000211217211 */ /* 0x000fc400018f0eff */
[----:B------:R-:W-:Y:S02]  /*3a10*/  LEA.HI.X.SX32 R23, R14, R2, 0x1, P5 ;  /* 0x000000020e177211 */ /* 0x000fe400028f0eff */
[----:B------:R-:W-:Y:S02]  /*3a20*/  LEA R55, R78, R54, 0x1 ;  /* 0x000000364e377211 */ /* 0x000fe400078e08ff */
[----:B------:R-:W-:Y:S02]  /*3a30*/  LEA.HI.X.SX32 R35, R18, R2, 0x1, P4 ;  /* 0x0000000212237211 */ /* 0x000fe400020f0eff */
[-C--:B------:R-:W-:Y:S01]  /*3a40*/  LEA R40, P3, R12, R21.reuse, 0x1 ;  /* 0x000000150c287211 */ /* 0x080fe200078608ff */
[----:B------:R-:W-:Y:S01]  /*3a50*/  IMAD R57, R78, 0x2, R55 ;  /* 0x000000024e397824 */ /* 0x000fe200078e0237 */
[-C--:B------:R-:W-:Y:S02]  /*3a60*/  LEA R36, P5, R19, R21.reuse, 0x1 ;  /* 0x0000001513247211 */ /* 0x080fe400078a08ff */
[----:B------:R-:W-:-:S02]  /*3a70*/  LEA R38, P4, R16, R21, 0x1 ;  /* 0x0000001510267211 */ /* 0x000fc400078808ff */
[----:B------:R-:W-:Y:S02]  /*3a80*/  LEA R59, R78, R57, 0x1 ;  /* 0x000000394e3b7211 */ /* 0x000fe400078e08ff */
[----:B------:R-:W-:Y:S02]  /*3a90*/  LOP3.LUT R8, R30, 0x40, RZ, 0x3c, !PT ;  /* 0x000000401e087812 */ /* 0x000fe400078e3cff */
[-C--:B------:R-:W-:Y:S01]  /*3aa0*/  LEA.HI.X.SX32 R41, R12, R2.reuse, 0x1, P3 ;  /* 0x000000020c297211 */ /* 0x080fe200018f0eff */
[----:B------:R-:W-:Y:S01]  /*3ab0*/  IMAD R61, R78, 0x2, R59 ;  /* 0x000000024e3d7824 */ /* 0x000fe200078e023b */
[-C--:B------:R-:W-:Y:S01]  /*3ac0*/  LEA.HI.X.SX32 R37, R19, R2.reuse, 0x1, P5 ;  /* 0x0000000213257211 */ /* 0x080fe200028f0eff */
[----:B------:R-:W-:Y:S01]  /*3ad0*/  LDS.128 R12, [R50] ;  /* 0x00000000320c7984 */ /* 0x000fe20000000c00 */
[----:B------:R-:W-:Y:S02]  /*3ae0*/  LEA.HI.X.SX32 R39, R16, R2, 0x1, P4 ;  /* 0x0000000210277211 */ /* 0x000fe400020f0eff */
[----:B------:R-:W-:Y:S01]  /*3af0*/  LEA R63, R78, R61, 0x1 ;  /* 0x0000003d4e3f7211 */ /* 0x000fe200078e08ff */
[----:B------:R0:W1:Y:S01]  /*3b00*/  LDS.128 R16, [R30] ;  /* 0x000000001e107984 */ /* 0x0000620000000c00 */
[----:B------:R-:W-:-:S02]  /*3b10*/  LEA R42, P3, R31, R21, 0x1 ;  /* 0x000000151f2a7211 */ /* 0x000fc400078608ff */
[-C--:B------:R-:W-:Y:S01]  /*3b20*/  LEA R46, P4, R47, R21.reuse, 0x1 ;  /* 0x000000152f2e7211 */ /* 0x080fe200078808ff */
[C---:B------:R-:W-:Y:S01]  /*3b30*/  IMAD R65, R78.reuse, 0x2, R63 ;  /* 0x000000024e417824 */ /* 0x040fe200078e023f */
[----:B------:R-:W2:Y:S01]  /*3b40*/  LDS.128 R8, [R8] ;  /* 0x0000000008087984 */ /* 0x000ea20000000c00 */
[-C--:B------:R-:W-:Y:S02]  /*3b50*/  LEA.HI.X.SX32 R43, R31, R2.reuse, 0x1, P3 ;  /* 0x000000021f2b7211 */ /* 0x080fe400018f0eff */
[----:B------:R-:W-:Y:S02]  /*3b60*/  LEA R44, P3, R45, R21, 0x1 ;  /* 0x000000152d2c7211 */ /* 0x000fe400078608ff */
[C---:B------:R-:W-:Y:S02]  /*3b70*/  LEA R67, R78.reuse, R65, 0x1 ;  /* 0x000000414e437211 */ /* 0x040fe400078e08ff */
[----:B------:R-:W-:Y:S02]  /*3b80*/  LEA R48, P5, R49, R21, 0x1 ;  /* 0x0000001531307211 */ /* 0x000fe400078a08ff */
[-C--:B------:R-:W-:Y:S01]  /*3b90*/  LEA.HI.X.SX32 R45, R45, R2.reuse, 0x1, P3 ;  /* 0x000000022d2d7211 */ /* 0x080fe200018f0eff */
[----:B------:R-:W-:Y:S01]  /*3ba0*/  IMAD R69, R78, 0x2, R67 ;  /* 0x000000024e457824 */ /* 0x000fe200078e0243 */
[----:B------:R-:W-:-:S02]  /*3bb0*/  LEA.HI.X.SX32 R47, R47, R2, 0x1, P4 ;  /* 0x000000022f2f7211 */ /* 0x000fc400020f0eff */
[----:B0-----:R-:W-:Y:S02]  /*3bc0*/  LEA R30, P3, R51, R21, 0x1 ;  /* 0x00000015331e7211 */ /* 0x001fe400078608ff */
[C---:B------:R-:W-:Y:S02]  /*3bd0*/  LEA R71, R78.reuse, R69, 0x1 ;  /* 0x000000454e477211 */ /* 0x040fe400078e08ff */
[-C--:B------:R-:W-:Y:S02]  /*3be0*/  LEA.HI.X.SX32 R49, R49, R2.reuse, 0x1, P5 ;  /* 0x0000000231317211 */ /* 0x080fe400028f0eff */
[-C--:B------:R-:W-:Y:S01]  /*3bf0*/  LEA R50, P4, R53, R21.reuse, 0x1 ;  /* 0x0000001535327211 */ /* 0x080fe200078808ff */
[----:B------:R-:W-:Y:S01]  /*3c00*/  IMAD R73, R78, 0x2, R71 ;  /* 0x000000024e497824 */ /* 0x000fe200078e0247 */
[----:B------:R-:W-:Y:S02]  /*3c10*/  LEA R52, P5, R54, R21, 0x1 ;  /* 0x0000001536347211 */ /* 0x000fe400078a08ff */
[----:B------:R-:W-:-:S02]  /*3c20*/  LEA.HI.X.SX32 R31, R51, R2, 0x1, P3 ;  /* 0x00000002331f7211 */ /* 0x000fc400018f0eff */
[----:B------:R-:W-:Y:S02]  /*3c30*/  LEA R75, R78, R73, 0x1 ;  /* 0x000000494e4b7211 */ /* 0x000fe400078e08ff */
[-C--:B------:R-:W-:Y:S02]  /*3c40*/  LEA.HI.X.SX32 R51, R53, R2.reuse, 0x1, P4 ;  /* 0x0000000235337211 */ /* 0x080fe400020f0eff */
[----:B------:R-:W-:Y:S01]  /*3c50*/  LEA.HI.X.SX32 R53, R54, R2, 0x1, P5 ;  /* 0x0000000236357211 */ /* 0x000fe200028f0eff */
[C---:B------:R-:W-:Y:S01]  /*3c60*/  IMAD R77, R78.reuse, 0x2, R75 ;  /* 0x000000024e4d7824 */ /* 0x040fe200078e024b */
[-C--:B------:R-:W-:Y:S02]  /*3c70*/  LEA R54, P3, R55, R21.reuse, 0x1 ;  /* 0x0000001537367211 */ /* 0x080fe400078608ff */
[-C--:B------:R-:W-:Y:S02]  /*3c80*/  LEA R56, P4, R57, R21.reuse, 0x1 ;  /* 0x0000001539387211 */ /* 0x080fe400078808ff */
[----:B------:R-:W-:Y:S01]  /*3c90*/  LEA R58, P5, R59, R21, 0x1 ;  /* 0x000000153b3a7211 */ /* 0x000fe200078a08ff */
[----:B-1----:R-:W-:Y:S01]  /*3ca0*/  STG.E.U16 [R26.64], R16 ;  /* 0x000000101a007986 */ /* 0x002fe2000c101504 */
[----:B------:R-:W-:-:S02]  /*3cb0*/  LEA R79, R78, R77, 0x1 ;  /* 0x0000004d4e4f7211 */ /* 0x000fc400078e08ff */
[-C--:B------:R-:W-:Y:S01]  /*3cc0*/  LEA.HI.X.SX32 R55, R55, R2.reuse, 0x1, P3 ;  /* 0x0000000237377211 */ /* 0x080fe200018f0eff */
[----:B------:R-:W-:Y:S01]  /*3cd0*/  STG.E.U16 [R24.64], R12 ;  /* 0x0000000c18007986 */ /* 0x000fe2000c101504 */
[-C--:B------:R-:W-:Y:S01]  /*3ce0*/  LEA.HI.X.SX32 R57, R57, R2.reuse, 0x1, P4 ;  /* 0x0000000239397211 */ /* 0x080fe200020f0eff */
[----:B------:R-:W-:Y:S01]  /*3cf0*/  IMAD R81, R78, 0x2, R79 ;  /* 0x000000024e517824 */ /* 0x000fe200078e024f */
[----:B------:R-:W-:Y:S01]  /*3d00*/  LEA.HI.X.SX32 R59, R59, R2, 0x1, P5 ;  /* 0x000000023b3b7211 */ /* 0x000fe200028f0eff */
[----:B--2---:R0:W-:Y:S01]  /*3d10*/  STG.E.U16 [R22.64], R8 ;  /* 0x0000000816007986 */ /* 0x0041e2000c101504 */
[-C--:B------:R-:W-:Y:S02]  /*3d20*/  LEA R60, P3, R61, R21.reuse, 0x1 ;  /* 0x000000153d3c7211 */ /* 0x080fe400078608ff */
[-C--:B------:R-:W-:Y:S01]  /*3d30*/  LEA R62, P4, R63, R21.reuse, 0x1 ;  /* 0x000000153f3e7211 */ /* 0x080fe200078808ff */
[----:B------:R1:W-:Y:S01]  /*3d40*/  STG.E.U16 [R28.64], R4 ;  /* 0x000000041c007986 */ /* 0x0003e2000c101504 */
[----:B------:R-:W-:-:S02]  /*3d50*/  LEA R64, P5, R65, R21, 0x1 ;  /* 0x0000001541407211 */ /* 0x000fc400078a08ff */
[-C--:B------:R-:W-:Y:S02]  /*3d60*/  LEA.HI.X.SX32 R61, R61, R2.reuse, 0x1, P3 ;  /* 0x000000023d3d7211 */ /* 0x080fe400018f0eff */
[-C--:B------:R-:W-:Y:S02]  /*3d70*/  LEA.HI.X.SX32 R63, R63, R2.reuse, 0x1, P4 ;  /* 0x000000023f3f7211 */ /* 0x080fe400020f0eff */
[----:B------:R-:W-:Y:S02]  /*3d80*/  LEA.HI.X.SX32 R65, R65, R2, 0x1, P5 ;  /* 0x0000000241417211 */ /* 0x000fe400028f0eff */
[-C--:B------:R-:W-:Y:S02]  /*3d90*/  LEA R66, P3, R67, R21.reuse, 0x1 ;  /* 0x0000001543427211 */ /* 0x080fe400078608ff */
[-C--:B------:R-:W-:Y:S02]  /*3da0*/  LEA R68, P4, R69, R21.reuse, 0x1 ;  /* 0x0000001545447211 */ /* 0x080fe400078808ff */
[----:B------:R-:W-:-:S02]  /*3db0*/  LEA R70, P5, R71, R21, 0x1 ;  /* 0x0000001547467211 */ /* 0x000fc400078a08ff */
[C---:B------:R-:W-:Y:S02]  /*3dc0*/  LEA R83, R78.reuse, R81, 0x1 ;  /* 0x000000514e537211 */ /* 0x040fe400078e08ff */
[-C--:B------:R-:W-:Y:S02]  /*3dd0*/  LEA.HI.X.SX32 R67, R67, R2.reuse, 0x1, P3 ;  /* 0x0000000243437211 */ /* 0x080fe400018f0eff */
[-C--:B------:R-:W-:Y:S01]  /*3de0*/  LEA.HI.X.SX32 R69, R69, R2.reuse, 0x1, P4 ;  /* 0x0000000245457211 */ /* 0x080fe200020f0eff */
[----:B------:R-:W-:Y:S01]  /*3df0*/  IMAD R85, R78, 0x2, R83 ;  /* 0x000000024e557824 */ /* 0x000fe200078e0253 */
[----:B------:R-:W-:Y:S02]  /*3e00*/  LEA.HI.X.SX32 R71, R71, R2, 0x1, P5 ;  /* 0x0000000247477211 */ /* 0x000fe400028f0eff */
[-C--:B------:R-:W-:Y:S02]  /*3e10*/  LEA R72, P3, R73, R21.reuse, 0x1 ;  /* 0x0000001549487211 */ /* 0x080fe400078608ff */
[----:B------:R-:W-:-:S02]  /*3e20*/  LEA R74, P4, R75, R21, 0x1 ;  /* 0x000000154b4a7211 */ /* 0x000fc400078808ff */
[-C--:B------:R-:W-:Y:S02]  /*3e30*/  LEA R76, P5, R77, R21.reuse, 0x1 ;  /* 0x000000154d4c7211 */ /* 0x080fe400078a08ff */
[-C--:B------:R-:W-:Y:S02]  /*3e40*/  LEA.HI.X.SX32 R73, R73, R2.reuse, 0x1, P3 ;  /* 0x0000000249497211 */ /* 0x080fe400018f0eff */
[-C--:B------:R-:W-:Y:S02]  /*3e50*/  LEA.HI.X.SX32 R75, R75, R2.reuse, 0x1, P4 ;  /* 0x000000024b4b7211 */ /* 0x080fe400020f0eff */
[----:B------:R-:W-:Y:S02]  /*3e60*/  LEA.HI.X.SX32 R77, R77, R2, 0x1, P5 ;  /* 0x000000024d4d7211 */ /* 0x000fe400028f0eff */
[-C--:B------:R-:W-:Y:S02]  /*3e70*/  LEA R78, P3, R79, R21.reuse, 0x1 ;  /* 0x000000154f4e7211 */ /* 0x080fe400078608ff */
[----:B------:R-:W-:-:S02]  /*3e80*/  LEA R80, P4, R81, R21, 0x1 ;  /* 0x0000001551507211 */ /* 0x000fc400078808ff */
[-C--:B------:R-:W-:Y:S02]  /*3e90*/  LEA R82, P5, R83, R21.reuse, 0x1 ;  /* 0x0000001553527211 */ /* 0x080fe400078a08ff */
[----:B------:R-:W-:Y:S02]  /*3ea0*/  LEA R84, P6, R85, R21, 0x1 ;  /* 0x0000001555547211 */ /* 0x000fe400078c08ff */
[-C--:B------:R-:W-:Y:S02]  /*3eb0*/  LEA.HI.X.SX32 R79, R79, R2.reuse, 0x1, P3 ;  /* 0x000000024f4f7211 */ /* 0x080fe400018f0eff */
[-C--:B------:R-:W-:Y:S02]  /*3ec0*/  LEA.HI.X.SX32 R81, R81, R2.reuse, 0x1, P4 ;  /* 0x0000000251517211 */ /* 0x080fe400020f0eff */
[-C--:B------:R-:W-:Y:S02]  /*3ed0*/  LEA.HI.X.SX32 R83, R83, R2.reuse, 0x1, P5 ;  /* 0x0000000253537211 */ /* 0x080fe400028f0eff */
[----:B------:R-:W-:-:S02]  /*3ee0*/  LEA.HI.X.SX32 R85, R85, R2, 0x1, P6 ;  /* 0x0000000255557211 */ /* 0x000fc400030f0eff */
[----:B------:R-:W-:Y:S02]  /*3ef0*/  PRMT R2, R16, 0x7632, R2 ;  /* 0x0000763210027816 */ /* 0x000fe40000000002 */
[----:B------:R-:W-:Y:S02]  /*3f00*/  PRMT R21, R12, 0x7632, R21 ;  /* 0x000076320c157816 */ /* 0x000fe40000000015 */
[----:B0-----:R-:W-:Y:S01]  /*3f10*/  PRMT R23, R8, 0x7632, R23 ;  /* 0x0000763208177816 */ /* 0x001fe20000000017 */
[----:B------:R0:W-:Y:S01]  /*3f20*/  STG.E.U16 [R32.64], R2 ;  /* 0x0000000220007986 */ /* 0x0001e2000c101504 */
[----:B------:R-:W-:Y:S02]  /*3f30*/  PRMT R25, R4, 0x7632, R25 ;  /* 0x0000763204197816 */ /* 0x000fe40000000019 */
[----:B------:R-:W-:Y:S01]  /*3f40*/  PRMT R24, R17, 0x7632, R24 ;  /* 0x0000763211187816 */ /* 0x000fe20000000018 */
[----:B------:R2:W-:Y:S01]  /*3f50*/  STG.E.U16 [R34.64], R21 ;  /* 0x0000001522007986 */ /* 0x0005e2000c101504 */
[----:B-1----:R-:W-:-:S02]  /*3f60*/  PRMT R4, R9, 0x7632, R4 ;  /* 0x0000763209047816 */ /* 0x002fc40000000004 */
[----:B------:R-:W-:Y:S01]  /*3f70*/  PRMT R26, R5, 0x7632, R26 ;  /* 0x00007632051a7816 */ /* 0x000fe2000000001a */
[----:B------:R-:W-:Y:S01]  /*3f80*/  STG.E.U16 [R36.64], R23 ;  /* 0x0000001724007986 */ /* 0x000fe2000c101504 */
[----:B------:R-:W-:Y:S02]  /*3f90*/  FSEL R86, R86, -INF , P1 ;  /* 0xff80000056567808 */ /* 0x000fe40000800000 */
[----:B------:R-:W-:Y:S01]  /*3fa0*/  FSEL R87, R87, -INF , P2 ;  /* 0xff80000057577808 */ /* 0x000fe20001000000 */
[----:B------:R1:W-:Y:S01]  /*3fb0*/  STG.E.U16 [R40.64], R25 ;  /* 0x0000001928007986 */ /* 0x0003e2000c101504 */
[----:B0-----:R-:W-:Y:S01]  /*3fc0*/  PRMT R2, R13, 0x7632, R2 ;  /* 0x000076320d027816 */ /* 0x001fe20000000002 */
[----:B------:R-:W-:Y:S01]  /*3fd0*/  FFMA R86, R86, 0.69314718246459960938, R3 ;  /* 0x3f31721856567823 */ /* 0x000fe20000000003 */
[----:B------:R-:W-:Y:S01]  /*3fe0*/  PRMT R32, R14, 0x7632, R32 ;  /* 0x000076320e207816 */ /* 0x000fe20000000020 */
[----:B------:R0:W-:Y:S01]  /*3ff0*/  STG.E.U16 [R38.64], R17 ;  /* 0x0000001126007986 */ /* 0x0001e2000c101504 */
[----:B------:R-:W-:Y:S01]  /*4000*/  PRMT R33, R10, 0x7632, R33 ;  /* 0x000076320a217816 */ /* 0x000fe20000000021 */
[----:B------:R-:W-:Y:S01]  /*4010*/  FFMA R87, R87, 0.69314718246459960938, R20 ;  /* 0x3f31721857577823 */ /* 0x000fe20000000014 */
[----:B--2---:R-:W-:Y:S01]  /*4020*/  PRMT R34, R6, 0x7632, R34 ;  /* 0x0000763206227816 */ /* 0x004fe20000000022 */
[----:B------:R2:W-:Y:S04]  /*4030*/  STG.E.U16 [R42.64], R13 ;  /* 0x0000000d2a007986 */ /* 0x0005e8000c101504 */
[----:B------:R-:W-:Y:S01]  /*4040*/  STG.E.U16 [R44.64], R9 ;  /* 0x000000092c007986 */ /* 0x000fe2000c101504 */
[----:B-1----:R-:W-:-:S02]  /*4050*/  PRMT R40, R15, 0x7632, R40 ;  /* 0x000076320f287816 */ /* 0x002fc40000000028 */
[----:B------:R-:W-:Y:S01]  /*4060*/  PRMT R41, R11, 0x7632, R41 ;  /* 0x000076320b297816 */ /* 0x000fe20000000029 */
[----:B------:R-:W-:Y:S01]  /*4070*/  STG.E.U16 [R46.64], R5 ;  /* 0x000000052e007986 */ /* 0x000fe2000c101504 */
[----:B0-----:R-:W-:-:S03]  /*4080*/  PRMT R39, R19, 0x7632, R39 ;  /* 0x0000763213277816 */ /* 0x001fc60000000027 */
[----:B------:R-:W-:Y:S01]  /*4090*/  STG.E.U16 [R48.64], R24 ;  /* 0x0000001830007986 */ /* 0x000fe2000c101504 */
[----:B--2---:R-:W-:-:S03]  /*40a0*/  PRMT R42, R7, 0x7632, R42 ;  /* 0x00007632072a7816 */ /* 0x004fc6000000002a */
[----:B------:R0:W-:Y:S04]  /*40b0*/  STG.E.U16 [R30.64], R2 ;  /* 0x000000021e007986 */ /* 0x0001e8000c101504 */
[----:B------:R1:W-:Y:S04]  /*40c0*/  STG.E.U16 [R50.64], R4 ;  /* 0x0000000432007986 */ /* 0x0003e8000c101504 */
[----:B------:R1:W-:Y:S01]  /*40d0*/  STG.E.U16 [R52.64], R26 ;  /* 0x0000001a34007986 */ /* 0x0003e2000c101504 */
[----:B0-----:R-:W-:-:S03]  /*40e0*/  PRMT R31, R18, 0x7632, R31 ;  /* 0x00007632121f7816 */ /* 0x001fc6000000001f */
[----:B------:R1:W-:Y:S01]  /*40f0*/  STG.E.U16 [R54.64], R18 ;  /* 0x0000001236007986 */ /* 0x0003e2000c101504 */
[----:B------:R-:W-:-:S03]  /*4100*/  LOP3.LUT R2, R89, 0xf8, RZ, 0xc0, !PT ;  /* 0x000000f859027812 */ /* 0x000fc600078ec0ff */
[----:B------:R1:W-:Y:S04]  /*4110*/  STG.E.U16 [R56.64], R14 ;  /* 0x0000000e38007986 */ /* 0x0003e8000c101504 */
        /* <DEDUP_REMOVED lines=14> */
[----:B------:R-:W-:Y:S06]  /*4200*/  BAR.SYNC.DEFER_BLOCKING 0x0 ;  /* 0x0000000000007b1d */ /* 0x000fec0000010000 */
[----:B------:R1:W-:Y:S04]  /*4210*/  STS.64 [R2], R86 ;  /* 0x0000005602007388 */ /* 0x0003e80000000a00 */
[----:B------:R-:W-:Y:S06]  /*4220*/  BAR.SYNC.DEFER_BLOCKING 0x0 ;  /* 0x0000000000007b1d */ /* 0x000fec0000010000 */
[----:B------:R-:W-:Y:S05]  /*4230*/  @P0 EXIT ;  /* 0x000000000000094d */ /* 0x000fea0003800000 */
[----:B-1----:R-:W0:Y:S01]  /*4240*/  LDS R5, [R0] ;  /* 0x0000000000057984 */ /* 0x002e220000000800 */
[----:B------:R-:W-:-:S02]  /*4250*/  IMAD R2, R88, c[0x0][0x1cc], RZ ;  /* 0x0000730058027a24 */ /* 0x000fc400078e02ff */
[C---:B------:R-:W-:Y:S02]  /*4260*/  IMAD.SHL.U32 R6, R161.reuse, 0x4, RZ ;  /* 0x00000004a1067824 */ /* 0x040fe400078e00ff */
[----:B------:R-:W-:Y:S01]  /*4270*/  IMAD.HI R161, R161, 0x4, RZ ;  /* 0x00000004a1a17827 */ /* 0x000fe200078e02ff */
[----:B------:R-:W-:-:S03]  /*4280*/  SHF.L.U32 R3, R2, 0x2, RZ ;  /* 0x0000000202037819 */ /* 0x000fc600000006ff */
[----:B------:R-:W-:Y:S01]  /*4290*/  IMAD.HI R4, R2, 0x4, RZ ;  /* 0x0000000402047827 */ /* 0x000fe200078e02ff */
[----:B------:R-:W-:-:S04]  /*42a0*/  IADD3 R2, P0, P1, R6, c[0x0][0x180], R3 ;  /* 0x0000600006027a10 */ /* 0x000fc8000791e003 */
[----:B------:R-:W-:-:S05]  /*42b0*/  IADD3.X R3, R161, c[0x0][0x184], R4, P0, P1 ;  /* 0x00006100a1037a10 */ /* 0x000fca00007e2404 */
[----:B0-----:R-:W-:Y:S01]  /*42c0*/  STG.E [R2.64], R5 ;  /* 0x0000000502007986 */ /* 0x001fe2000c101904 */
[----:B------:R-:W-:Y:S05]  /*42d0*/  EXIT ;  /* 0x000000000000794d */ /* 0x000fea0003800000 */
.L_x_3:
[----:B------:R-:W-:-:S00]  /*42e0*/  BRA `(.L_x_3) ;  /* 0xfffffff000007947 */ /* 0x000fc0000383ffff */
[----:B------:R-:W-:-:S00]  /*42f0*/  NOP ;  /* 0x0000000000007918 */ /* 0x000fc00000000000 */
        /* <DEDUP_REMOVED lines=8> */
.L_x_4:


//--------------------- .nv.global.init           --------------------------
	.section	.nv.global.init,"aw",@progbits
.nv.global.init:
	.type		_$_str,@object
	.size		_$_str,(.L_0 - _$_str)
_$_str:
        /*0000*/ 	.byte	0x5f, 0x5f, 0x43, 0x55, 0x44, 0x41, 0x5f, 0x46, 0x54, 0x5a, 0x00
.L_0:


//--------------------- .nv.shared.attn_fwd       --------------------------
	.section	.nv.shared.attn_fwd,"aw",@nobits
	.sectionflags	@""
	.align	16
